//
// Generated by NVIDIA NVVM Compiler
//
// Compiler Build ID: CL-36424714
// Cuda compilation tools, release 13.0, V13.0.88
// Based on NVVM 20.0.0
//

.version 9.0
.target sm_100
.address_size 64

	// .globl	_Z21updatePsiPosVelKernelPdS_S_ddi
// _ZZ24checkUnphysicalPsiKernelPKdPbddiE9blockBool has been demoted

.visible .entry _Z21updatePsiPosVelKernelPdS_S_ddi(
	.param .u64 .ptr .align 1 _Z21updatePsiPosVelKernelPdS_S_ddi_param_0,
	.param .u64 .ptr .align 1 _Z21updatePsiPosVelKernelPdS_S_ddi_param_1,
	.param .u64 .ptr .align 1 _Z21updatePsiPosVelKernelPdS_S_ddi_param_2,
	.param .f64 _Z21updatePsiPosVelKernelPdS_S_ddi_param_3,
	.param .f64 _Z21updatePsiPosVelKernelPdS_S_ddi_param_4,
	.param .u32 _Z21updatePsiPosVelKernelPdS_S_ddi_param_5
)
{
	.reg .pred 	%p<2>;
	.reg .b32 	%r<6>;
	.reg .b64 	%rd<11>;
	.reg .b64 	%fd<17>;

	ld.param.u64 	%rd1, [_Z21updatePsiPosVelKernelPdS_S_ddi_param_0];
	ld.param.u64 	%rd2, [_Z21updatePsiPosVelKernelPdS_S_ddi_param_1];
	ld.param.u64 	%rd3, [_Z21updatePsiPosVelKernelPdS_S_ddi_param_2];
	ld.param.f64 	%fd1, [_Z21updatePsiPosVelKernelPdS_S_ddi_param_3];
	ld.param.f64 	%fd2, [_Z21updatePsiPosVelKernelPdS_S_ddi_param_4];
	ld.param.u32 	%r2, [_Z21updatePsiPosVelKernelPdS_S_ddi_param_5];
	mov.u32 	%r3, %ctaid.x;
	mov.u32 	%r4, %ntid.x;
	mov.u32 	%r5, %tid.x;
	mad.lo.s32 	%r1, %r3, %r4, %r5;
	setp.ge.s32 	%p1, %r1, %r2;
	@%p1 bra 	$L__BB0_2;
	cvta.to.global.u64 	%rd4, %rd2;
	cvta.to.global.u64 	%rd5, %rd3;
	cvta.to.global.u64 	%rd6, %rd1;
	mul.wide.s32 	%rd7, %r1, 8;
	add.s64 	%rd8, %rd4, %rd7;
	ld.global.f64 	%fd3, [%rd8];
	mul.f64 	%fd4, %fd2, %fd2;
	add.s64 	%rd9, %rd5, %rd7;
	ld.global.f64 	%fd5, [%rd9];
	mul.f64 	%fd6, %fd4, %fd5;
	mul.f64 	%fd7, %fd6, 0d3FE0000000000000;
	div.rn.f64 	%fd8, %fd7, %fd1;
	fma.rn.f64 	%fd9, %fd2, %fd3, %fd8;
	add.s64 	%rd10, %rd6, %rd7;
	ld.global.f64 	%fd10, [%rd10];
	add.f64 	%fd11, %fd10, %fd9;
	st.global.f64 	[%rd10], %fd11;
	ld.global.f64 	%fd12, [%rd9];
	mul.f64 	%fd13, %fd2, %fd12;
	div.rn.f64 	%fd14, %fd13, %fd1;
	ld.global.f64 	%fd15, [%rd8];
	add.f64 	%fd16, %fd15, %fd14;
	st.global.f64 	[%rd8], %fd16;
$L__BB0_2:
	ret;

}
	// .globl	_Z22updatePsiLengthsKernelPdS_di
.visible .entry _Z22updatePsiLengthsKernelPdS_di(
	.param .u64 .ptr .align 1 _Z22updatePsiLengthsKernelPdS_di_param_0,
	.param .u64 .ptr .align 1 _Z22updatePsiLengthsKernelPdS_di_param_1,
	.param .f64 _Z22updatePsiLengthsKernelPdS_di_param_2,
	.param .u32 _Z22updatePsiLengthsKernelPdS_di_param_3
)
{
	.reg .pred 	%p<2>;
	.reg .b32 	%r<7>;
	.reg .b64 	%rd<8>;
	.reg .b64 	%fd<8>;

	ld.param.u64 	%rd1, [_Z22updatePsiLengthsKernelPdS_di_param_0];
	ld.param.u64 	%rd2, [_Z22updatePsiLengthsKernelPdS_di_param_1];
	ld.param.f64 	%fd1, [_Z22updatePsiLengthsKernelPdS_di_param_2];
	ld.param.u32 	%r2, [_Z22updatePsiLengthsKernelPdS_di_param_3];
	mov.u32 	%r3, %ctaid.x;
	mov.u32 	%r4, %ntid.x;
	mov.u32 	%r5, %tid.x;
	mad.lo.s32 	%r1, %r3, %r4, %r5;
	add.s32 	%r6, %r2, -1;
	setp.ge.s32 	%p1, %r1, %r6;
	@%p1 bra 	$L__BB1_2;
	cvta.to.global.u64 	%rd3, %rd1;
	cvta.to.global.u64 	%rd4, %rd2;
	mul.wide.s32 	%rd5, %r1, 8;
	add.s64 	%rd6, %rd3, %rd5;
	ld.global.f64 	%fd2, [%rd6+8];
	ld.global.f64 	%fd3, [%rd6];
	sub.f64 	%fd4, %fd2, %fd3;
	mul.f64 	%fd5, %fd4, %fd4;
	fma.rn.f64 	%fd6, %fd1, %fd1, %fd5;
	sqrt.rn.f64 	%fd7, %fd6;
	add.s64 	%rd7, %rd4, %rd5;
	st.global.f64 	[%rd7], %fd7;
$L__BB1_2:
	ret;

}
	// .globl	_Z21updatePsiForcesKernelPdS_S_S_dddi
.visible .entry _Z21updatePsiForcesKernelPdS_S_S_dddi(
	.param .u64 .ptr .align 1 _Z21updatePsiForcesKernelPdS_S_S_dddi_param_0,
	.param .u64 .ptr .align 1 _Z21updatePsiForcesKernelPdS_S_S_dddi_param_1,
	.param .u64 .ptr .align 1 _Z21updatePsiForcesKernelPdS_S_S_dddi_param_2,
	.param .u64 .ptr .align 1 _Z21updatePsiForcesKernelPdS_S_S_dddi_param_3,
	.param .f64 _Z21updatePsiForcesKernelPdS_S_S_dddi_param_4,
	.param .f64 _Z21updatePsiForcesKernelPdS_S_S_dddi_param_5,
	.param .f64 _Z21updatePsiForcesKernelPdS_S_S_dddi_param_6,
	.param .u32 _Z21updatePsiForcesKernelPdS_S_S_dddi_param_7
)
{
	.reg .pred 	%p<4>;
	.reg .b32 	%r<10>;
	.reg .b64 	%rd<20>;
	.reg .b64 	%fd<31>;

	ld.param.u64 	%rd2, [_Z21updatePsiForcesKernelPdS_S_S_dddi_param_1];
	ld.param.u64 	%rd4, [_Z21updatePsiForcesKernelPdS_S_S_dddi_param_3];
	ld.param.f64 	%fd1, [_Z21updatePsiForcesKernelPdS_S_S_dddi_param_4];
	ld.param.f64 	%fd2, [_Z21updatePsiForcesKernelPdS_S_S_dddi_param_5];
	ld.param.f64 	%fd3, [_Z21updatePsiForcesKernelPdS_S_S_dddi_param_6];
	ld.param.u32 	%r2, [_Z21updatePsiForcesKernelPdS_S_S_dddi_param_7];
	mov.u32 	%r4, %ctaid.x;
	mov.u32 	%r5, %ntid.x;
	mov.u32 	%r6, %tid.x;
	mad.lo.s32 	%r7, %r4, %r5, %r6;
	setp.lt.s32 	%p1, %r7, 1;
	add.s32 	%r8, %r2, -1;
	setp.ge.s32 	%p2, %r7, %r8;
	or.pred  	%p3, %p1, %p2;
	@%p3 bra 	$L__BB2_2;
	ld.param.u64 	%rd19, [_Z21updatePsiForcesKernelPdS_S_S_dddi_param_2];
	ld.param.u64 	%rd18, [_Z21updatePsiForcesKernelPdS_S_S_dddi_param_0];
	cvta.to.global.u64 	%rd5, %rd19;
	cvta.to.global.u64 	%rd6, %rd18;
	cvta.to.global.u64 	%rd7, %rd4;
	cvta.to.global.u64 	%rd8, %rd2;
	mul.wide.u32 	%rd9, %r7, 8;
	add.s64 	%rd10, %rd5, %rd9;
	ld.global.f64 	%fd4, [%rd10];
	div.rn.f64 	%fd5, %fd3, %fd4;
	mov.f64 	%fd6, 0d3FF0000000000000;
	sub.f64 	%fd7, %fd6, %fd5;
	mul.f64 	%fd8, %fd1, %fd7;
	add.s64 	%rd11, %rd6, %rd9;
	ld.global.f64 	%fd9, [%rd11+8];
	ld.global.f64 	%fd10, [%rd11];
	sub.f64 	%fd11, %fd9, %fd10;
	mul.f64 	%fd12, %fd8, %fd11;
	add.s64 	%rd12, %rd7, %rd9;
	st.global.f64 	[%rd12], %fd12;
	add.s64 	%rd13, %rd8, %rd9;
	ld.global.f64 	%fd13, [%rd13+8];
	ld.global.f64 	%fd14, [%rd13];
	sub.f64 	%fd15, %fd13, %fd14;
	fma.rn.f64 	%fd16, %fd2, %fd15, %fd12;
	st.global.f64 	[%rd12], %fd16;
	add.s32 	%r9, %r7, -1;
	mul.wide.u32 	%rd14, %r9, 8;
	add.s64 	%rd15, %rd5, %rd14;
	ld.global.f64 	%fd17, [%rd15];
	div.rn.f64 	%fd18, %fd3, %fd17;
	sub.f64 	%fd19, %fd6, %fd18;
	mul.f64 	%fd20, %fd1, %fd19;
	ld.global.f64 	%fd21, [%rd11];
	add.s64 	%rd16, %rd6, %rd14;
	ld.global.f64 	%fd22, [%rd16];
	sub.f64 	%fd23, %fd21, %fd22;
	mul.f64 	%fd24, %fd20, %fd23;
	sub.f64 	%fd25, %fd16, %fd24;
	st.global.f64 	[%rd12], %fd25;
	ld.global.f64 	%fd26, [%rd13];
	add.s64 	%rd17, %rd8, %rd14;
	ld.global.f64 	%fd27, [%rd17];
	sub.f64 	%fd28, %fd26, %fd27;
	mul.f64 	%fd29, %fd2, %fd28;
	sub.f64 	%fd30, %fd25, %fd29;
	st.global.f64 	[%rd12], %fd30;
$L__BB2_2:
	ret;

}
	// .globl	_Z24checkUnphysicalPsiKernelPKdPbddi
.visible .entry _Z24checkUnphysicalPsiKernelPKdPbddi(
	.param .u64 .ptr .align 1 _Z24checkUnphysicalPsiKernelPKdPbddi_param_0,
	.param .u64 .ptr .align 1 _Z24checkUnphysicalPsiKernelPKdPbddi_param_1,
	.param .f64 _Z24checkUnphysicalPsiKernelPKdPbddi_param_2,
	.param .f64 _Z24checkUnphysicalPsiKernelPKdPbddi_param_3,
	.param .u32 _Z24checkUnphysicalPsiKernelPKdPbddi_param_4
)
{
	.reg .pred 	%p<7>;
	.reg .b16 	%rs<3>;
	.reg .b32 	%r<8>;
	.reg .b64 	%rd<9>;
	.reg .b64 	%fd<7>;
	// demoted variable
	.shared .align 1 .u8 _ZZ24checkUnphysicalPsiKernelPKdPbddiE9blockBool;
	ld.param.u64 	%rd1, [_Z24checkUnphysicalPsiKernelPKdPbddi_param_0];
	ld.param.u64 	%rd2, [_Z24checkUnphysicalPsiKernelPKdPbddi_param_1];
	ld.param.f64 	%fd1, [_Z24checkUnphysicalPsiKernelPKdPbddi_param_2];
	ld.param.f64 	%fd2, [_Z24checkUnphysicalPsiKernelPKdPbddi_param_3];
	ld.param.u32 	%r4, [_Z24checkUnphysicalPsiKernelPKdPbddi_param_4];
	mov.u32 	%r1, %ctaid.x;
	mov.u32 	%r5, %ntid.x;
	mov.u32 	%r2, %tid.x;
	mad.lo.s32 	%r3, %r1, %r5, %r2;
	setp.ne.s32 	%p1, %r2, 0;
	@%p1 bra 	$L__BB3_2;
	mov.b16 	%rs1, 0;
	st.shared.u8 	[_ZZ24checkUnphysicalPsiKernelPKdPbddiE9blockBool], %rs1;
$L__BB3_2:
	bar.sync 	0;
	add.s32 	%r6, %r4, -1;
	setp.ge.s32 	%p2, %r3, %r6;
	@%p2 bra 	$L__BB3_5;
	cvta.to.global.u64 	%rd3, %rd1;
	mul.wide.s32 	%rd4, %r3, 8;
	add.s64 	%rd5, %rd3, %rd4;
	ld.global.f64 	%fd3, [%rd5];
	ld.global.f64 	%fd4, [%rd5+8];
	sub.f64 	%fd5, %fd3, %fd4;
	setp.leu.f64 	%p3, %fd5, %fd1;
	mul.f64 	%fd6, %fd2, 0dC000000000000000;
	setp.geu.f64 	%p4, %fd5, %fd6;
	and.pred  	%p5, %p3, %p4;
	@%p5 bra 	$L__BB3_5;
	atom.shared.or.b32 	%r7, [_ZZ24checkUnphysicalPsiKernelPKdPbddiE9blockBool], 1;
$L__BB3_5:
	setp.ne.s32 	%p6, %r2, 0;
	bar.sync 	0;
	@%p6 bra 	$L__BB3_7;
	ld.shared.u8 	%rs2, [_ZZ24checkUnphysicalPsiKernelPKdPbddiE9blockBool];
	cvt.u64.u32 	%rd6, %r1;
	cvta.to.global.u64 	%rd7, %rd2;
	add.s64 	%rd8, %rd7, %rd6;
	st.global.u8 	[%rd8], %rs2;
$L__BB3_7:
	ret;

}


// ===== COMPILED SASS (sm_100) =====

	.target	sm_100

	.elftype	@"ET_EXEC"


//--------------------- .note.nv.tkinfo           --------------------------
	.section	.note.nv.tkinfo,"",@"SHT_NOTE"
	.sectionflags	@"SHF_NOTE_NV_TKINFO"
	.tkinfo
        /*0018*/ 	.word	0x00000002
        /*0030*/ 	.string	""
        /*0030*/ 	.string	"ptxas"
        /*0030*/ 	.string	"Cuda compilation tools, release 13.0, V13.0.88"
        /*0030*/ 	.string	"Build cuda_13.0.r13.0/compiler.36424714_0"
        /*0030*/ 	.string	"-arch sm_100 -m 64 "



//--------------------- .note.nv.cuinfo           --------------------------
	.section	.note.nv.cuinfo,"",@"SHT_NOTE"
	.sectionflags	@"SHF_NOTE_NV_CUINFO"
        /*0018*/ 	.short	0x0002
        /*001a*/ 	.short	0x0064
        /*001c*/ 	.short	0x0082
	.zero		2


//--------------------- .nv.info                  --------------------------
	.section	.nv.info,"",@"SHT_CUDA_INFO"
	.align	4


	//----- nvinfo : EIATTR_REGCOUNT
	.align		4
        /*0000*/ 	.byte	0x04, 0x2f
        /*0002*/ 	.short	(.L_1 - .L_0)
	.align		4
.L_0:
        /*0004*/ 	.word	index@(_Z21updatePsiPosVelKernelPdS_S_ddi)
        /*0008*/ 	.word	0x0000001e


	//----- nvinfo : EIATTR_FRAME_SIZE
	.align		4
.L_1:
        /*000c*/ 	.byte	0x04, 0x11
        /*000e*/ 	.short	(.L_3 - .L_2)
	.align		4
.L_2:
        /*0010*/ 	.word	index@($__internal_2_$__cuda_sm20_div_rn_f64_full)
        /*0014*/ 	.word	0x00000000


	//----- nvinfo : EIATTR_FRAME_SIZE
	.align		4
.L_3:
        /*0018*/ 	.byte	0x04, 0x11
        /*001a*/ 	.short	(.L_5 - .L_4)
	.align		4
.L_4:
        /*001c*/ 	.word	index@(_Z21updatePsiPosVelKernelPdS_S_ddi)
        /*0020*/ 	.word	0x00000000


	//----- nvinfo : EIATTR_REGCOUNT
	.align		4
.L_5:
        /*0024*/ 	.byte	0x04, 0x2f
        /*0026*/ 	.short	(.L_7 - .L_6)
	.align		4
.L_6:
        /*0028*/ 	.word	index@(_Z22updatePsiLengthsKernelPdS_di)
        /*002c*/ 	.word	0x00000012


	//----- nvinfo : EIATTR_FRAME_SIZE
	.align		4
.L_7:
        /*0030*/ 	.byte	0x04, 0x11
        /*0032*/ 	.short	(.L_9 - .L_8)
	.align		4
.L_8:
        /*0034*/ 	.word	index@($__internal_1_$__cuda_sm20_dsqrt_rn_f64_mediumpath_v1)
        /*0038*/ 	.word	0x00000000


	//----- nvinfo : EIATTR_FRAME_SIZE
	.align		4
.L_9:
        /*003c*/ 	.byte	0x04, 0x11
        /*003e*/ 	.short	(.L_11 - .L_10)
	.align		4
.L_10:
        /*0040*/ 	.word	index@(_Z22updatePsiLengthsKernelPdS_di)
        /*0044*/ 	.word	0x00000000


	//----- nvinfo : EIATTR_REGCOUNT
	.align		4
.L_11:
        /*0048*/ 	.byte	0x04, 0x2f
        /*004a*/ 	.short	(.L_13 - .L_12)
	.align		4
.L_12:
        /*004c*/ 	.word	index@(_Z21updatePsiForcesKernelPdS_S_S_dddi)
        /*0050*/ 	.word	0x00000020


	//----- nvinfo : EIATTR_FRAME_SIZE
	.align		4
.L_13:
        /*0054*/ 	.byte	0x04, 0x11
        /*0056*/ 	.short	(.L_15 - .L_14)
	.align		4
.L_14:
        /*0058*/ 	.word	index@($__internal_0_$__cuda_sm20_div_rn_f64_full)
        /*005c*/ 	.word	0x00000000


	//----- nvinfo : EIATTR_FRAME_SIZE
	.align		4
.L_15:
        /*0060*/ 	.byte	0x04, 0x11
        /*0062*/ 	.short	(.L_17 - .L_16)
	.align		4
.L_16:
        /*0064*/ 	.word	index@(_Z21updatePsiForcesKernelPdS_S_S_dddi)
        /*0068*/ 	.word	0x00000000


	//----- nvinfo : EIATTR_REGCOUNT
	.align		4
.L_17:
        /*006c*/ 	.byte	0x04, 0x2f
        /*006e*/ 	.short	(.L_19 - .L_18)
	.align		4
.L_18:
        /*0070*/ 	.word	index@(_Z24checkUnphysicalPsiKernelPKdPbddi)
        /*0074*/ 	.word	0x0000000e


	//----- nvinfo : EIATTR_FRAME_SIZE
	.align		4
.L_19:
        /*0078*/ 	.byte	0x04, 0x11
        /*007a*/ 	.short	(.L_21 - .L_20)
	.align		4
.L_20:
        /*007c*/ 	.word	index@(_Z24checkUnphysicalPsiKernelPKdPbddi)
        /*0080*/ 	.word	0x00000000


	//----- nvinfo : EIATTR_MIN_STACK_SIZE
	.align		4
.L_21:
        /*0084*/ 	.byte	0x04, 0x12
        /*0086*/ 	.short	(.L_23 - .L_22)
	.align		4
.L_22:
        /*0088*/ 	.word	index@(_Z24checkUnphysicalPsiKernelPKdPbddi)
        /*008c*/ 	.word	0x00000000


	//----- nvinfo : EIATTR_MIN_STACK_SIZE
	.align		4
.L_23:
        /*0090*/ 	.byte	0x04, 0x12
        /*0092*/ 	.short	(.L_25 - .L_24)
	.align		4
.L_24:
        /*0094*/ 	.word	index@(_Z21updatePsiForcesKernelPdS_S_S_dddi)
        /*0098*/ 	.word	0x00000000


	//----- nvinfo : EIATTR_MIN_STACK_SIZE
	.align		4
.L_25:
        /*009c*/ 	.byte	0x04, 0x12
        /*009e*/ 	.short	(.L_27 - .L_26)
	.align		4
.L_26:
        /*00a0*/ 	.word	index@(_Z22updatePsiLengthsKernelPdS_di)
        /*00a4*/ 	.word	0x00000000


	//----- nvinfo : EIATTR_MIN_STACK_SIZE
	.align		4
.L_27:
        /*00a8*/ 	.byte	0x04, 0x12
        /*00aa*/ 	.short	(.L_29 - .L_28)
	.align		4
.L_28:
        /*00ac*/ 	.word	index@(_Z21updatePsiPosVelKernelPdS_S_ddi)
        /*00b0*/ 	.word	0x00000000
.L_29:


//--------------------- .nv.compat                --------------------------
	.section	.nv.compat,"",@"SHT_CUDA_COMPAT_INFO"
	.align	4
        /*0000*/ 	.byte	0x02, 0x09, 0x00, 0x00, 0x02, 0x02, 0x01, 0x00, 0x02, 0x05, 0x05, 0x00, 0x03, 0x07, 0x01, 0x01
        /*0010*/ 	.byte	0x02, 0x03, 0x00, 0x00, 0x02, 0x06, 0x01, 0x00, 0x04, 0x0b, 0x08, 0x00, 0x01, 0x00, 0x00, 0x00
        /*0020*/ 	.byte	0x00, 0x00, 0x00, 0x00


//--------------------- .nv.info._Z24checkUnphysicalPsiKernelPKdPbddi --------------------------
	.section	.nv.info._Z24checkUnphysicalPsiKernelPKdPbddi,"",@"SHT_CUDA_INFO"
	.sectionflags	@""
	.align	4


	//----- nvinfo : EIATTR_CUDA_API_VERSION
	.align		4
        /*0000*/ 	.byte	0x04, 0x37
        /*0002*/ 	.short	(.L_31 - .L_30)
.L_30:
        /*0004*/ 	.word	0x00000082


	//----- nvinfo : EIATTR_KPARAM_INFO
	.align		4
.L_31:
        /*0008*/ 	.byte	0x04, 0x17
        /*000a*/ 	.short	(.L_33 - .L_32)
.L_32:
        /*000c*/ 	.word	0x00000000
        /*0010*/ 	.short	0x0004
        /*0012*/ 	.short	0x0020
        /*0014*/ 	.byte	0x00, 0xf0, 0x11, 0x00


	//----- nvinfo : EIATTR_KPARAM_INFO
	.align		4
.L_33:
        /*0018*/ 	.byte	0x04, 0x17
        /*001a*/ 	.short	(.L_35 - .L_34)
.L_34:
        /*001c*/ 	.word	0x00000000
        /*0020*/ 	.short	0x0003
        /*0022*/ 	.short	0x0018
        /*0024*/ 	.byte	0x00, 0xf0, 0x21, 0x00


	//----- nvinfo : EIATTR_KPARAM_INFO
	.align		4
.L_35:
        /*0028*/ 	.byte	0x04, 0x17
        /*002a*/ 	.short	(.L_37 - .L_36)
.L_36:
        /*002c*/ 	.word	0x00000000
        /*0030*/ 	.short	0x0002
        /*0032*/ 	.short	0x0010
        /*0034*/ 	.byte	0x00, 0xf0, 0x21, 0x00


	//----- nvinfo : EIATTR_KPARAM_INFO
	.align		4
.L_37:
        /*0038*/ 	.byte	0x04, 0x17
        /*003a*/ 	.short	(.L_39 - .L_38)
.L_38:
        /*003c*/ 	.word	0x00000000
        /*0040*/ 	.short	0x0001
        /*0042*/ 	.short	0x0008
        /*0044*/ 	.byte	0x00, 0xf5, 0x21, 0x00


	//----- nvinfo : EIATTR_KPARAM_INFO
	.align		4
.L_39:
        /*0048*/ 	.byte	0x04, 0x17
        /*004a*/ 	.short	(.L_41 - .L_40)
.L_40:
        /*004c*/ 	.word	0x00000000
        /*0050*/ 	.short	0x0000
        /*0052*/ 	.short	0x0000
        /*0054*/ 	.byte	0x00, 0xf5, 0x21, 0x00


	//----- nvinfo : EIATTR_SPARSE_MMA_MASK
	.align		4
.L_41:
        /*0058*/ 	.byte	0x03, 0x50
        /*005a*/ 	.short	0x0000


	//----- nvinfo : EIATTR_MAXREG_COUNT
	.align		4
        /*005c*/ 	.byte	0x03, 0x1b
        /*005e*/ 	.short	0x00ff


	//----- nvinfo : EIATTR_NUM_BARRIERS
	.align		4
        /*0060*/ 	.byte	0x02, 0x4c
        /*0062*/ 	.byte	0x01
	.zero		1


	//----- nvinfo : EIATTR_MERCURY_ISA_VERSION
	.align		4
        /*0064*/ 	.byte	0x03, 0x5f
        /*0066*/ 	.short	0x0101


	//----- nvinfo : EIATTR_INT_WARP_WIDE_INSTR_OFFSETS
	.align		4
        /*0068*/ 	.byte	0x04, 0x31
        /*006a*/ 	.short	(.L_43 - .L_42)


	//   ....[0]....
.L_42:
        /*006c*/ 	.word	0x000001f0


	//   ....[1]....
        /*0070*/ 	.word	0x00000200


	//----- nvinfo : EIATTR_VRC_CTA_INIT_COUNT
	.align		4
.L_43:
        /*0074*/ 	.byte	0x02, 0x4a
	.zero		1
	.zero		1


	//----- nvinfo : EIATTR_EXIT_INSTR_OFFSETS
	.align		4
        /*0078*/ 	.byte	0x04, 0x1c
        /*007a*/ 	.short	(.L_45 - .L_44)


	//   ....[0]....
.L_44:
        /*007c*/ 	.word	0x00000290


	//   ....[1]....
        /*0080*/ 	.word	0x00000340


	//----- nvinfo : EIATTR_CRS_STACK_SIZE
	.align		4
.L_45:
        /*0084*/ 	.byte	0x04, 0x1e
        /*0086*/ 	.short	(.L_47 - .L_46)
.L_46:
        /*0088*/ 	.word	0x00000000


	//----- nvinfo : EIATTR_CBANK_PARAM_SIZE
	.align		4
.L_47:
        /*008c*/ 	.byte	0x03, 0x19
        /*008e*/ 	.short	0x0024


	//----- nvinfo : EIATTR_PARAM_CBANK
	.align		4
        /*0090*/ 	.byte	0x04, 0x0a
        /*0092*/ 	.short	(.L_49 - .L_48)
	.align		4
.L_48:
        /*0094*/ 	.word	index@(.nv.constant0._Z24checkUnphysicalPsiKernelPKdPbddi)
        /*0098*/ 	.short	0x0380
        /*009a*/ 	.short	0x0024


	//----- nvinfo : EIATTR_SW_WAR
	.align		4
.L_49:
        /*009c*/ 	.byte	0x04, 0x36
        /*009e*/ 	.short	(.L_51 - .L_50)
.L_50:
        /*00a0*/ 	.word	0x00000008
.L_51:


//--------------------- .nv.info._Z21updatePsiForcesKernelPdS_S_S_dddi --------------------------
	.section	.nv.info._Z21updatePsiForcesKernelPdS_S_S_dddi,"",@"SHT_CUDA_INFO"
	.sectionflags	@""
	.align	4


	//----- nvinfo : EIATTR_CUDA_API_VERSION
	.align		4
        /*0000*/ 	.byte	0x04, 0x37
        /*0002*/ 	.short	(.L_53 - .L_52)
.L_52:
        /*0004*/ 	.word	0x00000082


	//----- nvinfo : EIATTR_KPARAM_INFO
	.align		4
.L_53:
        /*0008*/ 	.byte	0x04, 0x17
        /*000a*/ 	.short	(.L_55 - .L_54)
.L_54:
        /*000c*/ 	.word	0x00000000
        /*0010*/ 	.short	0x0007
        /*0012*/ 	.short	0x0038
        /*0014*/ 	.byte	0x00, 0xf0, 0x11, 0x00


	//----- nvinfo : EIATTR_KPARAM_INFO
	.align		4
.L_55:
        /*0018*/ 	.byte	0x04, 0x17
        /*001a*/ 	.short	(.L_57 - .L_56)
.L_56:
        /*001c*/ 	.word	0x00000000
        /*0020*/ 	.short	0x0006
        /*0022*/ 	.short	0x0030
        /*0024*/ 	.byte	0x00, 0xf0, 0x21, 0x00


	//----- nvinfo : EIATTR_KPARAM_INFO
	.align		4
.L_57:
        /*0028*/ 	.byte	0x04, 0x17
        /*002a*/ 	.short	(.L_59 - .L_58)
.L_58:
        /*002c*/ 	.word	0x00000000
        /*0030*/ 	.short	0x0005
        /*0032*/ 	.short	0x0028
        /*0034*/ 	.byte	0x00, 0xf0, 0x21, 0x00


	//----- nvinfo : EIATTR_KPARAM_INFO
	.align		4
.L_59:
        /*0038*/ 	.byte	0x04, 0x17
        /*003a*/ 	.short	(.L_61 - .L_60)
.L_60:
        /*003c*/ 	.word	0x00000000
        /*0040*/ 	.short	0x0004
        /*0042*/ 	.short	0x0020
        /*0044*/ 	.byte	0x00, 0xf0, 0x21, 0x00


	//----- nvinfo : EIATTR_KPARAM_INFO
	.align		4
.L_61:
        /*0048*/ 	.byte	0x04, 0x17
        /*004a*/ 	.short	(.L_63 - .L_62)
.L_62:
        /*004c*/ 	.word	0x00000000
        /*0050*/ 	.short	0x0003
        /*0052*/ 	.short	0x0018
        /*0054*/ 	.byte	0x00, 0xf5, 0x21, 0x00


	//----- nvinfo : EIATTR_KPARAM_INFO
	.align		4
.L_63:
        /*0058*/ 	.byte	0x04, 0x17
        /*005a*/ 	.short	(.L_65 - .L_64)
.L_64:
        /*005c*/ 	.word	0x00000000
        /*0060*/ 	.short	0x0002
        /*0062*/ 	.short	0x0010
        /*0064*/ 	.byte	0x00, 0xf5, 0x21, 0x00


	//----- nvinfo : EIATTR_KPARAM_INFO
	.align		4
.L_65:
        /*0068*/ 	.byte	0x04, 0x17
        /*006a*/ 	.short	(.L_67 - .L_66)
.L_66:
        /*006c*/ 	.word	0x00000000
        /*0070*/ 	.short	0x0001
        /*0072*/ 	.short	0x0008
        /*0074*/ 	.byte	0x00, 0xf5, 0x21, 0x00


	//----- nvinfo : EIATTR_KPARAM_INFO
	.align		4
.L_67:
        /*0078*/ 	.byte	0x04, 0x17
        /*007a*/ 	.short	(.L_69 - .L_68)
.L_68:
        /*007c*/ 	.word	0x00000000
        /*0080*/ 	.short	0x0000
        /*0082*/ 	.short	0x0000
        /*0084*/ 	.byte	0x00, 0xf5, 0x21, 0x00


	//----- nvinfo : EIATTR_SPARSE_MMA_MASK
	.align		4
.L_69:
        /*0088*/ 	.byte	0x03, 0x50
        /*008a*/ 	.short	0x0000


	//----- nvinfo : EIATTR_MAXREG_COUNT
	.align		4
        /*008c*/ 	.byte	0x03, 0x1b
        /*008e*/ 	.short	0x00ff


	//----- nvinfo : EIATTR_MERCURY_ISA_VERSION
	.align		4
        /*0090*/ 	.byte	0x03, 0x5f
        /*0092*/ 	.short	0x0101


	//----- nvinfo : EIATTR_VRC_CTA_INIT_COUNT
	.align		4
        /*0094*/ 	.byte	0x02, 0x4a
	.zero		1
	.zero		1


	//----- nvinfo : EIATTR_EXIT_INSTR_OFFSETS
	.align		4
        /*0098*/ 	.byte	0x04, 0x1c
        /*009a*/ 	.short	(.L_71 - .L_70)


	//   ....[0]....
.L_70:
        /*009c*/ 	.word	0x00000090


	//   ....[1]....
        /*00a0*/ 	.word	0x00000610


	//----- nvinfo : EIATTR_CRS_STACK_SIZE
	.align		4
.L_71:
        /*00a4*/ 	.byte	0x04, 0x1e
        /*00a6*/ 	.short	(.L_73 - .L_72)
.L_72:
        /*00a8*/ 	.word	0x00000000


	//----- nvinfo : EIATTR_CBANK_PARAM_SIZE
	.align		4
.L_73:
        /*00ac*/ 	.byte	0x03, 0x19
        /*00ae*/ 	.short	0x003c


	//----- nvinfo : EIATTR_PARAM_CBANK
	.align		4
        /*00b0*/ 	.byte	0x04, 0x0a
        /*00b2*/ 	.short	(.L_75 - .L_74)
	.align		4
.L_74:
        /*00b4*/ 	.word	index@(.nv.constant0._Z21updatePsiForcesKernelPdS_S_S_dddi)
        /*00b8*/ 	.short	0x0380
        /*00ba*/ 	.short	0x003c


	//----- nvinfo : EIATTR_SW_WAR
	.align		4
.L_75:
        /*00bc*/ 	.byte	0x04, 0x36
        /*00be*/ 	.short	(.L_77 - .L_76)
.L_76:
        /*00c0*/ 	.word	0x00000008
.L_77:


//--------------------- .nv.info._Z22updatePsiLengthsKernelPdS_di --------------------------
	.section	.nv.info._Z22updatePsiLengthsKernelPdS_di,"",@"SHT_CUDA_INFO"
	.sectionflags	@""
	.align	4


	//----- nvinfo : EIATTR_CUDA_API_VERSION
	.align		4
        /*0000*/ 	.byte	0x04, 0x37
        /*0002*/ 	.short	(.L_79 - .L_78)
.L_78:
        /*0004*/ 	.word	0x00000082


	//----- nvinfo : EIATTR_KPARAM_INFO
	.align		4
.L_79:
        /*0008*/ 	.byte	0x04, 0x17
        /*000a*/ 	.short	(.L_81 - .L_80)
.L_80:
        /*000c*/ 	.word	0x00000000
        /*0010*/ 	.short	0x0003
        /*0012*/ 	.short	0x0018
        /*0014*/ 	.byte	0x00, 0xf0, 0x11, 0x00


	//----- nvinfo : EIATTR_KPARAM_INFO
	.align		4
.L_81:
        /*0018*/ 	.byte	0x04, 0x17
        /*001a*/ 	.short	(.L_83 - .L_82)
.L_82:
        /*001c*/ 	.word	0x00000000
        /*0020*/ 	.short	0x0002
        /*0022*/ 	.short	0x0010
        /*0024*/ 	.byte	0x00, 0xf0, 0x21, 0x00


	//----- nvinfo : EIATTR_KPARAM_INFO
	.align		4
.L_83:
        /*0028*/ 	.byte	0x04, 0x17
        /*002a*/ 	.short	(.L_85 - .L_84)
.L_84:
        /*002c*/ 	.word	0x00000000
        /*0030*/ 	.short	0x0001
        /*0032*/ 	.short	0x0008
        /*0034*/ 	.byte	0x00, 0xf5, 0x21, 0x00


	//----- nvinfo : EIATTR_KPARAM_INFO
	.align		4
.L_85:
        /*0038*/ 	.byte	0x04, 0x17
        /*003a*/ 	.short	(.L_87 - .L_86)
.L_86:
        /*003c*/ 	.word	0x00000000
        /*0040*/ 	.short	0x0000
        /*0042*/ 	.short	0x0000
        /*0044*/ 	.byte	0x00, 0xf5, 0x21, 0x00


	//----- nvinfo : EIATTR_SPARSE_MMA_MASK
	.align		4
.L_87:
        /*0048*/ 	.byte	0x03, 0x50
        /*004a*/ 	.short	0x0000


	//----- nvinfo : EIATTR_MAXREG_COUNT
	.align		4
        /*004c*/ 	.byte	0x03, 0x1b
        /*004e*/ 	.short	0x00ff


	//----- nvinfo : EIATTR_MERCURY_ISA_VERSION
	.align		4
        /*0050*/ 	.byte	0x03, 0x5f
        /*0052*/ 	.short	0x0101


	//----- nvinfo : EIATTR_VRC_CTA_INIT_COUNT
	.align		4
        /*0054*/ 	.byte	0x02, 0x4a
	.zero		1
	.zero		1


	//----- nvinfo : EIATTR_EXIT_INSTR_OFFSETS
	.align		4
        /*0058*/ 	.byte	0x04, 0x1c
        /*005a*/ 	.short	(.L_89 - .L_88)


	//   ....[0]....
.L_88:
        /*005c*/ 	.word	0x00000080


	//   ....[1]....
        /*0060*/ 	.word	0x000002b0


	//----- nvinfo : EIATTR_CRS_STACK_SIZE
	.align		4
.L_89:
        /*0064*/ 	.byte	0x04, 0x1e
        /*0066*/ 	.short	(.L_91 - .L_90)
.L_90:
        /*0068*/ 	.word	0x00000000


	//----- nvinfo : EIATTR_CBANK_PARAM_SIZE
	.align		4
.L_91:
        /*006c*/ 	.byte	0x03, 0x19
        /*006e*/ 	.short	0x001c


	//----- nvinfo : EIATTR_PARAM_CBANK
	.align		4
        /*0070*/ 	.byte	0x04, 0x0a
        /*0072*/ 	.short	(.L_93 - .L_92)
	.align		4
.L_92:
        /*0074*/ 	.word	index@(.nv.constant0._Z22updatePsiLengthsKernelPdS_di)
        /*0078*/ 	.short	0x0380
        /*007a*/ 	.short	0x001c


	//----- nvinfo : EIATTR_SW_WAR
	.align		4
.L_93:
        /*007c*/ 	.byte	0x04, 0x36
        /*007e*/ 	.short	(.L_95 - .L_94)
.L_94:
        /*0080*/ 	.word	0x00000008
.L_95:


//--------------------- .nv.info._Z21updatePsiPosVelKernelPdS_S_ddi --------------------------
	.section	.nv.info._Z21updatePsiPosVelKernelPdS_S_ddi,"",@"SHT_CUDA_INFO"
	.sectionflags	@""
	.align	4


	//----- nvinfo : EIATTR_CUDA_API_VERSION
	.align		4
        /*0000*/ 	.byte	0x04, 0x37
        /*0002*/ 	.short	(.L_97 - .L_96)
.L_96:
        /*0004*/ 	.word	0x00000082


	//----- nvinfo : EIATTR_KPARAM_INFO
	.align		4
.L_97:
        /*0008*/ 	.byte	0x04, 0x17
        /*000a*/ 	.short	(.L_99 - .L_98)
.L_98:
        /*000c*/ 	.word	0x00000000
        /*0010*/ 	.short	0x0005
        /*0012*/ 	.short	0x0028
        /*0014*/ 	.byte	0x00, 0xf0, 0x11, 0x00


	//----- nvinfo : EIATTR_KPARAM_INFO
	.align		4
.L_99:
        /*0018*/ 	.byte	0x04, 0x17
        /*001a*/ 	.short	(.L_101 - .L_100)
.L_100:
        /*001c*/ 	.word	0x00000000
        /*0020*/ 	.short	0x0004
        /*0022*/ 	.short	0x0020
        /*0024*/ 	.byte	0x00, 0xf0, 0x21, 0x00


	//----- nvinfo : EIATTR_KPARAM_INFO
	.align		4
.L_101:
        /*0028*/ 	.byte	0x04, 0x17
        /*002a*/ 	.short	(.L_103 - .L_102)
.L_102:
        /*002c*/ 	.word	0x00000000
        /*0030*/ 	.short	0x0003
        /*0032*/ 	.short	0x0018
        /*0034*/ 	.byte	0x00, 0xf0, 0x21, 0x00


	//----- nvinfo : EIATTR_KPARAM_INFO
	.align		4
.L_103:
        /*0038*/ 	.byte	0x04, 0x17
        /*003a*/ 	.short	(.L_105 - .L_104)
.L_104:
        /*003c*/ 	.word	0x00000000
        /*0040*/ 	.short	0x0002
        /*0042*/ 	.short	0x0010
        /*0044*/ 	.byte	0x00, 0xf5, 0x21, 0x00


	//----- nvinfo : EIATTR_KPARAM_INFO
	.align		4
.L_105:
        /*0048*/ 	.byte	0x04, 0x17
        /*004a*/ 	.short	(.L_107 - .L_106)
.L_106:
        /*004c*/ 	.word	0x00000000
        /*0050*/ 	.short	0x0001
        /*0052*/ 	.short	0x0008
        /*0054*/ 	.byte	0x00, 0xf5, 0x21, 0x00


	//----- nvinfo : EIATTR_KPARAM_INFO
	.align		4
.L_107:
        /*0058*/ 	.byte	0x04, 0x17
        /*005a*/ 	.short	(.L_109 - .L_108)
.L_108:
        /*005c*/ 	.word	0x00000000
        /*0060*/ 	.short	0x0000
        /*0062*/ 	.short	0x0000
        /*0064*/ 	.byte	0x00, 0xf5, 0x21, 0x00


	//----- nvinfo : EIATTR_SPARSE_MMA_MASK
	.align		4
.L_109:
        /*0068*/ 	.byte	0x03, 0x50
        /*006a*/ 	.short	0x0000


	//----- nvinfo : EIATTR_MAXREG_COUNT
	.align		4
        /*006c*/ 	.byte	0x03, 0x1b
        /*006e*/ 	.short	0x00ff


	//----- nvinfo : EIATTR_MERCURY_ISA_VERSION
	.align		4
        /*0070*/ 	.byte	0x03, 0x5f
        /*0072*/ 	.short	0x0101


	//----- nvinfo : EIATTR_VRC_CTA_INIT_COUNT
	.align		4
        /*0074*/ 	.byte	0x02, 0x4a
	.zero		1
	.zero		1


	//----- nvinfo : EIATTR_EXIT_INSTR_OFFSETS
	.align		4
        /*0078*/ 	.byte	0x04, 0x1c
        /*007a*/ 	.short	(.L_111 - .L_110)


	//   ....[0]....
.L_110:
        /*007c*/ 	.word	0x00000070


	//   ....[1]....
        /*0080*/ 	.word	0x000004f0


	//----- nvinfo : EIATTR_CRS_STACK_SIZE
	.align		4
.L_111:
        /*0084*/ 	.byte	0x04, 0x1e
        /*0086*/ 	.short	(.L_113 - .L_112)
.L_112:
        /*0088*/ 	.word	0x00000000


	//----- nvinfo : EIATTR_CBANK_PARAM_SIZE
	.align		4
.L_113:
        /*008c*/ 	.byte	0x03, 0x19
        /*008e*/ 	.short	0x002c


	//----- nvinfo : EIATTR_PARAM_CBANK
	.align		4
        /*0090*/ 	.byte	0x04, 0x0a
        /*0092*/ 	.short	(.L_115 - .L_114)
	.align		4
.L_114:
        /*0094*/ 	.word	index@(.nv.constant0._Z21updatePsiPosVelKernelPdS_S_ddi)
        /*0098*/ 	.short	0x0380
        /*009a*/ 	.short	0x002c


	//----- nvinfo : EIATTR_SW_WAR
	.align		4
.L_115:
        /*009c*/ 	.byte	0x04, 0x36
        /*009e*/ 	.short	(.L_117 - .L_116)
.L_116:
        /*00a0*/ 	.word	0x00000008
.L_117:


//--------------------- .nv.callgraph             --------------------------
	.section	.nv.callgraph,"",@"SHT_CUDA_CALLGRAPH"
	.align	4
	.sectionentsize	8
	.align		4
        /*0000*/ 	.word	0x00000000
	.align		4
        /*0004*/ 	.word	0xffffffff
	.align		4
        /*0008*/ 	.word	0x00000000
	.align		4
        /*000c*/ 	.word	0xfffffffe
	.align		4
        /*0010*/ 	.word	0x00000000
	.align		4
        /*0014*/ 	.word	0xfffffffd
	.align		4
        /*0018*/ 	.word	0x00000000
	.align		4
        /*001c*/ 	.word	0xfffffffc


//--------------------- .text._Z24checkUnphysicalPsiKernelPKdPbddi --------------------------
	.section	.text._Z24checkUnphysicalPsiKernelPKdPbddi,"ax",@progbits
	.align	128
        .global         _Z24checkUnphysicalPsiKernelPKdPbddi
        .type           _Z24checkUnphysicalPsiKernelPKdPbddi,@function
        .size           _Z24checkUnphysicalPsiKernelPKdPbddi,(.L_x_34 - _Z24checkUnphysicalPsiKernelPKdPbddi)
        .other          _Z24checkUnphysicalPsiKernelPKdPbddi,@"STO_CUDA_ENTRY STV_DEFAULT"
_Z24checkUnphysicalPsiKernelPKdPbddi:
.text._Z24checkUnphysicalPsiKernelPKdPbddi:
[----:B------:R-:W-:Y:S01]  /*0000*/  LDC R1, c[0x0][0x37c] ;  /* 0x0000df00ff017b82 */ /* 0x000fe20000000800 */
[----:B------:R-:W0:Y:S07]  /*0010*/  S2R R0, SR_TID.X ;  /* 0x0000000000007919 */ /* 0x000e2e0000002100 */
[----:B------:R-:W1:Y:S01]  /*0020*/  S2UR UR6, SR_CTAID.X ;  /* 0x00000000000679c3 */ /* 0x000e620000002500 */
[----:B------:R-:W2:Y:S01]  /*0030*/  LDCU UR4, c[0x0][0x3a0] ;  /* 0x00007400ff0477ac */ /* 0x000ea20008000800 */
[----:B------:R-:W-:Y:S01]  /*0040*/  BSSY.RECONVERGENT B0, `(.L_x_0) ;  /* 0x0000023000007945 */ /* 0x000fe20003800200 */
[----:B------:R-:W3:Y:S05]  /*0050*/  LDCU.64 UR8, c[0x0][0x358] ;  /* 0x00006b00ff0877ac */ /* 0x000eea0008000a00 */
[----:B------:R-:W1:Y:S01]  /*0060*/  LDC R5, c[0x0][0x360] ;  /* 0x0000d800ff057b82 */ /* 0x000e620000000800 */
[----:B--2---:R-:W-:Y:S01]  /*0070*/  UIADD3 UR4, UPT, UPT, UR4, -0x1, URZ ;  /* 0xffffffff04047890 */ /* 0x004fe2000fffe0ff */
[----:B0-----:R-:W-:Y:S01]  /*0080*/  ISETP.NE.AND P0, PT, R0, RZ, PT ;  /* 0x000000ff0000720c */ /* 0x001fe20003f05270 */
[----:B-1----:R-:W-:-:S05]  /*0090*/  IMAD R5, R5, UR6, R0 ;  /* 0x0000000605057c24 */ /* 0x002fca000f8e0200 */
[----:B------:R-:W-:-:S07]  /*00a0*/  ISETP.GE.AND P1, PT, R5, UR4, PT ;  /* 0x0000000405007c0c */ /* 0x000fce000bf26270 */
[----:B------:R-:W0:Y:S01]  /*00b0*/  @!P0 S2R R3, SR_CgaCtaId ;  /* 0x0000000000038919 */ /* 0x000e220000008800 */
[----:B------:R-:W-:-:S04]  /*00c0*/  @!P0 MOV R0, 0x400 ;  /* 0x0000040000008802 */ /* 0x000fc80000000f00 */
[----:B0-----:R-:W-:-:S05]  /*00d0*/  @!P0 LEA R0, R3, R0, 0x18 ;  /* 0x0000000003008211 */ /* 0x001fca00078ec0ff */
[----:B------:R0:W-:Y:S01]  /*00e0*/  @!P0 STS.U8 [R0], RZ ;  /* 0x000000ff00008388 */ /* 0x0001e20000000000 */
[----:B------:R-:W-:Y:S06]  /*00f0*/  BAR.SYNC.DEFER_BLOCKING 0x0 ;  /* 0x0000000000007b1d */ /* 0x000fec0000010000 */
[----:B---3--:R-:W-:Y:S05]  /*0100*/  @P1 BRA `(.L_x_1) ;  /* 0x0000000000581947 */ /* 0x008fea0003800000 */
[----:B------:R-:W1:Y:S08]  /*0110*/  LDC.64 R2, c[0x0][0x380] ;  /* 0x0000e000ff027b82 */ /* 0x000e700000000a00 */
[----:B------:R-:W2:Y:S08]  /*0120*/  LDC.64 R8, c[0x0][0x398] ;  /* 0x0000e600ff087b82 */ /* 0x000eb00000000a00 */
[----:B------:R-:W3:Y:S01]  /*0130*/  LDC.64 R10, c[0x0][0x390] ;  /* 0x0000e400ff0a7b82 */ /* 0x000ee20000000a00 */
[----:B-1----:R-:W-:-:S05]  /*0140*/  IMAD.WIDE R2, R5, 0x8, R2 ;  /* 0x0000000805027825 */ /* 0x002fca00078e0202 */
[----:B------:R-:W4:Y:S04]  /*0150*/  LDG.E.64 R4, desc[UR8][R2.64] ;  /* 0x0000000802047981 */ /* 0x000f28000c1e1b00 */
[----:B------:R-:W4:Y:S01]  /*0160*/  LDG.E.64 R6, desc[UR8][R2.64+0x8] ;  /* 0x0000080802067981 */ /* 0x000f22000c1e1b00 */
[----:B--2---:R-:W-:Y:S02]  /*0170*/  DMUL R8, R8, -2 ;  /* 0xc000000008087828 */ /* 0x004fe40000000000 */
[----:B----4-:R-:W-:-:S08]  /*0180*/  DADD R4, R4, -R6 ;  /* 0x0000000004047229 */ /* 0x010fd00000000806 */
[C---:B------:R-:W-:Y:S02]  /*0190*/  DSETP.GEU.AND P1, PT, R4.reuse, R8, PT ;  /* 0x000000080400722a */ /* 0x040fe40003f2e000 */
[----:B---3--:R-:W-:-:S14]  /*01a0*/  DSETP.LEU.AND P2, PT, R4, R10, PT ;  /* 0x0000000a0400722a */ /* 0x008fdc0003f4b000 */
[----:B------:R-:W-:Y:S05]  /*01b0*/  @P1 BRA P2, `(.L_x_1) ;  /* 0x00000000002c1947 */ /* 0x000fea0001000000 */
[----:B0-----:R-:W0:Y:S01]  /*01c0*/  S2R R0, SR_LANEID ;  /* 0x0000000000007919 */ /* 0x001e220000000000 */
[----:B------:R-:W-:Y:S01]  /*01d0*/  IMAD.MOV.U32 R2, RZ, RZ, 0x1 ;  /* 0x00000001ff027424 */ /* 0x000fe200078e00ff */
[----:B------:R-:W1:Y:S01]  /*01e0*/  S2UR UR5, SR_CgaCtaId ;  /* 0x00000000000579c3 */ /* 0x000e620000008800 */
[----:B------:R-:W-:-:S07]  /*01f0*/  VOTEU.ANY UR4, UPT, PT ;  /* 0x0000000000047886 */ /* 0x000fce00038e0100 */
[----:B------:R-:W2:Y:S01]  /*0200*/  REDUX.OR UR7, R2 ;  /* 0x00000000020773c4 */ /* 0x000ea20000004000 */
[----:B------:R-:W-:-:S06]  /*0210*/  UFLO.U32 UR4, UR4 ;  /* 0x00000004000472bd */ /* 0x000fcc00080e0000 */
[----:B0-----:R-:W-:Y:S01]  /*0220*/  ISETP.EQ.U32.AND P1, PT, R0, UR4, PT ;  /* 0x0000000400007c0c */ /* 0x001fe2000bf22070 */
[----:B------:R-:W-:Y:S01]  /*0230*/  UMOV UR4, 0x400 ;  /* 0x0000040000047882 */ /* 0x000fe20000000000 */
[----:B--2---:R-:W-:Y:S01]  /*0240*/  IMAD.U32 R0, RZ, RZ, UR7 ;  /* 0x00000007ff007e24 */ /* 0x004fe2000f8e00ff */
[----:B-1----:R-:W-:-:S10]  /*0250*/  ULEA UR4, UR5, UR4, 0x18 ;  /* 0x0000000405047291 */ /* 0x002fd4000f8ec0ff */
[----:B------:R1:W-:Y:S02]  /*0260*/  @P1 ATOMS.OR RZ, [UR4], R0 ;  /* 0x00000000ffff198c */ /* 0x0003e4000b000004 */
.L_x_1:
[----:B------:R-:W-:Y:S05]  /*0270*/  BSYNC.RECONVERGENT B0 ;  /* 0x0000000000007941 */ /* 0x000fea0003800200 */
.L_x_0:
[----:B------:R-:W-:Y:S06]  /*0280*/  BAR.SYNC.DEFER_BLOCKING 0x0 ;  /* 0x0000000000007b1d */ /* 0x000fec0000010000 */
[----:B------:R-:W-:Y:S05]  /*0290*/  @P0 EXIT ;  /* 0x000000000000094d */ /* 0x000fea0003800000 */
[----:B------:R-:W2:Y:S01]  /*02a0*/  S2UR UR5, SR_CgaCtaId ;  /* 0x00000000000579c3 */ /* 0x000ea20000008800 */
[----:B------:R-:W-:Y:S02]  /*02b0*/  UMOV UR4, 0x400 ;  /* 0x0000040000047882 */ /* 0x000fe40000000000 */
[----:B--2---:R-:W-:-:S09]  /*02c0*/  ULEA UR4, UR5, UR4, 0x18 ;  /* 0x0000000405047291 */ /* 0x004fd2000f8ec0ff */
[----:B------:R-:W2:Y:S02]  /*02d0*/  LDS.U8 R5, [UR4] ;  /* 0x00000004ff057984 */ /* 0x000ea40008000000 */
[----:B------:R-:W3:Y:S02]  /*02e0*/  LDCU.64 UR4, c[0x0][0x388] ;  /* 0x00007100ff0477ac */ /* 0x000ee40008000a00 */
[----:B---3--:R-:W-:-:S04]  /*02f0*/  UIADD3 UR4, UP0, UPT, UR6, UR4, URZ ;  /* 0x0000000406047290 */ /* 0x008fc8000ff1e0ff */
[----:B------:R-:W-:Y:S02]  /*0300*/  UIADD3.X UR5, UPT, UPT, URZ, UR5, URZ, UP0, !UPT ;  /* 0x00000005ff057290 */ /* 0x000fe400087fe4ff */
[----:B------:R-:W-:-:S04]  /*0310*/  MOV R2, UR4 ;  /* 0x0000000400027c02 */ /* 0x000fc80008000f00 */
[----:B------:R-:W-:-:S05]  /*0320*/  IMAD.U32 R3, RZ, RZ, UR5 ;  /* 0x00000005ff037e24 */ /* 0x000fca000f8e00ff */
[----:B--2---:R-:W-:Y:S01]  /*0330*/  STG.E.U8 desc[UR8][R2.64], R5 ;  /* 0x0000000502007986 */ /* 0x004fe2000c101108 */
[----:B------:R-:W-:Y:S05]  /*0340*/  EXIT ;  /* 0x000000000000794d */ /* 0x000fea0003800000 */
.L_x_2:
[----:B------:R-:W-:-:S00]  /*0350*/  BRA `(.L_x_2) ;  /* 0xfffffffc00fc7947 */ /* 0x000fc0000383ffff */
[----:B------:R-:W-:-:S00]  /*0360*/  NOP ;  /* 0x0000000000007918 */ /* 0x000fc00000000000 */
        /* <DEDUP_REMOVED lines=9> */
.L_x_34:


//--------------------- .text._Z21updatePsiForcesKernelPdS_S_S_dddi --------------------------
	.section	.text._Z21updatePsiForcesKernelPdS_S_S_dddi,"ax",@progbits
	.align	128
        .global         _Z21updatePsiForcesKernelPdS_S_S_dddi
        .type           _Z21updatePsiForcesKernelPdS_S_S_dddi,@function
        .size           _Z21updatePsiForcesKernelPdS_S_S_dddi,(.L_x_31 - _Z21updatePsiForcesKernelPdS_S_S_dddi)
        .other          _Z21updatePsiForcesKernelPdS_S_S_dddi,@"STO_CUDA_ENTRY STV_DEFAULT"
_Z21updatePsiForcesKernelPdS_S_S_dddi:
.text._Z21updatePsiForcesKernelPdS_S_S_dddi:
[----:B------:R-:W-:Y:S01]  /*0000*/  LDC R1, c[0x0][0x37c] ;  /* 0x0000df00ff017b82 */ /* 0x000fe20000000800 */
[----:B------:R-:W0:Y:S07]  /*0010*/  S2R R0, SR_TID.X ;  /* 0x0000000000007919 */ /* 0x000e2e0000002100 */
[----:B------:R-:W0:Y:S01]  /*0020*/  S2UR UR5, SR_CTAID.X ;  /* 0x00000000000579c3 */ /* 0x000e220000002500 */
[----:B------:R-:W1:Y:S07]  /*0030*/  LDCU UR4, c[0x0][0x3b8] ;  /* 0x00007700ff0477ac */ /* 0x000e6e0008000800 */
[----:B------:R-:W0:Y:S01]  /*0040*/  LDC R27, c[0x0][0x360] ;  /* 0x0000d800ff1b7b82 */ /* 0x000e220000000800 */
[----:B-1----:R-:W-:Y:S01]  /*0050*/  UIADD3 UR4, UPT, UPT, UR4, -0x1, URZ ;  /* 0xffffffff04047890 */ /* 0x002fe2000fffe0ff */
[----:B0-----:R-:W-:-:S05]  /*0060*/  IMAD R27, R27, UR5, R0 ;  /* 0x000000051b1b7c24 */ /* 0x001fca000f8e0200 */
[----:B------:R-:W-:-:S04]  /*0070*/  ISETP.GE.AND P0, PT, R27, UR4, PT ;  /* 0x000000041b007c0c */ /* 0x000fc8000bf06270 */
[----:B------:R-:W-:-:S13]  /*0080*/  ISETP.LT.OR P0, PT, R27, 0x1, P0 ;  /* 0x000000011b00780c */ /* 0x000fda0000701670 */
[----:B------:R-:W-:Y:S05]  /*0090*/  @P0 EXIT ;  /* 0x000000000000094d */ /* 0x000fea0003800000 */
[----:B------:R-:W0:Y:S01]  /*00a0*/  LDC.64 R2, c[0x0][0x390] ;  /* 0x0000e400ff027b82 */ /* 0x000e220000000a00 */
[----:B------:R-:W1:Y:S01]  /*00b0*/  LDCU.64 UR4, c[0x0][0x358] ;  /* 0x00006b00ff0477ac */ /* 0x000e620008000a00 */
[----:B------:R-:W-:Y:S01]  /*00c0*/  IMAD.MOV.U32 R6, RZ, RZ, 0x1 ;  /* 0x00000001ff067424 */ /* 0x000fe200078e00ff */
[----:B------:R-:W2:Y:S05]  /*00d0*/  LDCU.64 UR6, c[0x0][0x3b0] ;  /* 0x00007600ff0677ac */ /* 0x000eaa0008000a00 */
[----:B------:R-:W3:Y:S01]  /*00e0*/  LDC R0, c[0x0][0x3b4] ;  /* 0x0000ed00ff007b82 */ /* 0x000ee20000000800 */
[----:B0-----:R-:W-:-:S05]  /*00f0*/  IMAD.WIDE.U32 R2, R27, 0x8, R2 ;  /* 0x000000081b027825 */ /* 0x001fca00078e0002 */
[----:B-1----:R-:W4:Y:S01]  /*0100*/  LDG.E.64 R4, desc[UR4][R2.64] ;  /* 0x0000000402047981 */ /* 0x002f22000c1e1b00 */
[----:B------:R-:W-:Y:S01]  /*0110*/  BSSY.RECONVERGENT B0, `(.L_x_3) ;  /* 0x0000012000007945 */ /* 0x000fe20003800200 */
[----:B---3--:R-:W-:Y:S01]  /*0120*/  FSETP.GEU.AND P1, PT, |R0|, 6.5827683646048100446e-37, PT ;  /* 0x036000000000780b */ /* 0x008fe20003f2e200 */
[----:B----4-:R-:W0:Y:S02]  /*0130*/  MUFU.RCP64H R7, R5 ;  /* 0x0000000500077308 */ /* 0x010e240000001800 */
[----:B0-----:R-:W-:-:S08]  /*0140*/  DFMA R8, -R4, R6, 1 ;  /* 0x3ff000000408742b */ /* 0x001fd00000000106 */
[----:B------:R-:W-:-:S08]  /*0150*/  DFMA R8, R8, R8, R8 ;  /* 0x000000080808722b */ /* 0x000fd00000000008 */
[----:B------:R-:W-:-:S08]  /*0160*/  DFMA R8, R6, R8, R6 ;  /* 0x000000080608722b */ /* 0x000fd00000000006 */
[----:B------:R-:W-:-:S08]  /*0170*/  DFMA R6, -R4, R8, 1 ;  /* 0x3ff000000406742b */ /* 0x000fd00000000108 */
[----:B------:R-:W-:-:S08]  /*0180*/  DFMA R6, R8, R6, R8 ;  /* 0x000000060806722b */ /* 0x000fd00000000008 */
[----:B--2---:R-:W-:-:S08]  /*0190*/  DMUL R8, R6, UR6 ;  /* 0x0000000606087c28 */ /* 0x004fd00008000000 */
[----:B------:R-:W-:Y:S01]  /*01a0*/  DFMA R2, -R4, R8, UR6 ;  /* 0x0000000604027e2b */ /* 0x000fe20008000108 */
[----:B------:R-:W0:Y:S07]  /*01b0*/  LDCU.64 UR6, c[0x0][0x3b0] ;  /* 0x00007600ff0677ac */ /* 0x000e2e0008000a00 */
[----:B------:R-:W-:-:S10]  /*01c0*/  DFMA R2, R6, R2, R8 ;  /* 0x000000020602722b */ /* 0x000fd40000000008 */
[----:B------:R-:W-:-:S05]  /*01d0*/  FFMA R6, RZ, R5, R3 ;  /* 0x00000005ff067223 */ /* 0x000fca0000000003 */
[----:B------:R-:W-:-:S13]  /*01e0*/  FSETP.GT.AND P0, PT, |R6|, 1.469367938527859385e-39, PT ;  /* 0x001000000600780b */ /* 0x000fda0003f04200 */
[----:B0-----:R-:W-:Y:S05]  /*01f0*/  @P0 BRA P1, `(.L_x_4) ;  /* 0x00000000000c0947 */ /* 0x001fea0000800000 */
[----:B------:R-:W-:Y:S01]  /*0200*/  IMAD.MOV.U32 R7, RZ, RZ, R5 ;  /* 0x000000ffff077224 */ /* 0x000fe200078e0005 */
[----:B------:R-:W-:-:S07]  /*0210*/  MOV R28, 0x230 ;  /* 0x00000230001c7802 */ /* 0x000fce0000000f00 */
[----:B------:R-:W-:Y:S05]  /*0220*/  CALL.REL.NOINC `($__internal_0_$__cuda_sm20_div_rn_f64_full) ;  /* 0x0000000000fc7944 */ /* 0x000fea0003c00000 */
.L_x_4:
[----:B------:R-:W-:Y:S05]  /*0230*/  BSYNC.RECONVERGENT B0 ;  /* 0x0000000000007941 */ /* 0x000fea0003800200 */
.L_x_3:
[----:B------:R-:W0:Y:S01]  /*0240*/  LDC.64 R16, c[0x0][0x380] ;  /* 0x0000e000ff107b82 */ /* 0x000e220000000a00 */
[----:B------:R-:W1:Y:S01]  /*0250*/  LDCU.128 UR8, c[0x0][0x3a0] ;  /* 0x00007400ff0877ac */ /* 0x000e620008000c00 */
[----:B------:R-:W-:-:S06]  /*0260*/  DADD R2, -R2, 1 ;  /* 0x3ff0000002027429 */ /* 0x000fcc0000000100 */
[----:B------:R-:W2:Y:S08]  /*0270*/  LDC.64 R14, c[0x0][0x398] ;  /* 0x0000e600ff0e7b82 */ /* 0x000eb00000000a00 */
[----:B------:R-:W3:Y:S01]  /*0280*/  LDC.64 R12, c[0x0][0x388] ;  /* 0x0000e200ff0c7b82 */ /* 0x000ee20000000a00 */
[----:B0-----:R-:W-:-:S07]  /*0290*/  IMAD.WIDE.U32 R16, R27, 0x8, R16 ;  /* 0x000000081b107825 */ /* 0x001fce00078e0010 */
[----:B------:R-:W0:Y:S01]  /*02a0*/  LDC.64 R8, c[0x0][0x390] ;  /* 0x0000e400ff087b82 */ /* 0x000e220000000a00 */
[----:B------:R-:W4:Y:S04]  /*02b0*/  LDG.E.64 R4, desc[UR4][R16.64+0x8] ;  /* 0x0000080410047981 */ /* 0x000f28000c1e1b00 */
[----:B------:R-:W4:Y:S01]  /*02c0*/  LDG.E.64 R6, desc[UR4][R16.64] ;  /* 0x0000000410067981 */ /* 0x000f22000c1e1b00 */
[----:B-1----:R-:W-:Y:S01]  /*02d0*/  DMUL R2, R2, UR8 ;  /* 0x0000000802027c28 */ /* 0x002fe20008000000 */
[C---:B--2---:R-:W-:Y:S01]  /*02e0*/  IMAD.WIDE.U32 R14, R27.reuse, 0x8, R14 ;  /* 0x000000081b0e7825 */ /* 0x044fe200078e000e */
[----:B------:R-:W1:Y:S01]  /*02f0*/  LDCU.64 UR8, c[0x0][0x3b0] ;  /* 0x00007600ff0877ac */ /* 0x000e620008000a00 */
[----:B------:R-:W2:Y:S02]  /*0300*/  LDC R0, c[0x0][0x3b4] ;  /* 0x0000ed00ff007b82 */ /* 0x000ea40000000800 */
[----:B---3--:R-:W-:Y:S01]  /*0310*/  IMAD.WIDE.U32 R12, R27, 0x8, R12 ;  /* 0x000000081b0c7825 */ /* 0x008fe200078e000c */
[----:B----4-:R-:W-:-:S08]  /*0320*/  DADD R4, R4, -R6 ;  /* 0x0000000004047229 */ /* 0x010fd00000000806 */
[----:B------:R-:W-:-:S07]  /*0330*/  DMUL R2, R2, R4 ;  /* 0x0000000402027228 */ /* 0x000fce0000000000 */
[----:B------:R3:W-:Y:S04]  /*0340*/  STG.E.64 desc[UR4][R14.64], R2 ;  /* 0x000000020e007986 */ /* 0x0007e8000c101b04 */
[----:B------:R-:W4:Y:S04]  /*0350*/  LDG.E.64 R4, desc[UR4][R12.64+0x8] ;  /* 0x000008040c047981 */ /* 0x000f28000c1e1b00 */
[----:B------:R-:W4:Y:S01]  /*0360*/  LDG.E.64 R6, desc[UR4][R12.64] ;  /* 0x000000040c067981 */ /* 0x000f22000c1e1b00 */
[----:B------:R-:W-:Y:S01]  /*0370*/  VIADD R27, R27, 0xffffffff ;  /* 0xffffffff1b1b7836 */ /* 0x000fe20000000000 */
[----:B----4-:R-:W-:-:S08]  /*0380*/  DADD R4, R4, -R6 ;  /* 0x0000000004047229 */ /* 0x010fd00000000806 */
[----:B------:R-:W-:Y:S01]  /*0390*/  DFMA R10, R4, UR10, R2 ;  /* 0x0000000a040a7c2b */ /* 0x000fe20008000002 */
[----:B0-----:R-:W-:-:S06]  /*03a0*/  IMAD.WIDE.U32 R4, R27, 0x8, R8 ;  /* 0x000000081b047825 */ /* 0x001fcc00078e0008 */
[----:B------:R0:W-:Y:S04]  /*03b0*/  STG.E.64 desc[UR4][R14.64], R10 ;  /* 0x0000000a0e007986 */ /* 0x0001e8000c101b04 */
[----:B------:R-:W4:Y:S01]  /*03c0*/  LDG.E.64 R4, desc[UR4][R4.64] ;  /* 0x0000000404047981 */ /* 0x000f22000c1e1b00 */
[----:B------:R-:W-:Y:S01]  /*03d0*/  IMAD.MOV.U32 R6, RZ, RZ, 0x1 ;  /* 0x00000001ff067424 */ /* 0x000fe200078e00ff */
[----:B--2---:R-:W-:Y:S01]  /*03e0*/  FSETP.GEU.AND P1, PT, |R0|, 6.5827683646048100446e-37, PT ;  /* 0x036000000000780b */ /* 0x004fe20003f2e200 */
[----:B------:R-:W-:Y:S01]  /*03f0*/  BSSY.RECONVERGENT B0, `(.L_x_5) ;  /* 0x0000010000007945 */ /* 0x000fe20003800200 */
[----:B----4-:R-:W3:Y:S03]  /*0400*/  MUFU.RCP64H R7, R5 ;  /* 0x0000000500077308 */ /* 0x010ee60000001800 */
[----:B---3--:R-:W-:-:S08]  /*0410*/  DFMA R2, -R4, R6, 1 ;  /* 0x3ff000000402742b */ /* 0x008fd00000000106 */
[----:B------:R-:W-:-:S08]  /*0420*/  DFMA R2, R2, R2, R2 ;  /* 0x000000020202722b */ /* 0x000fd00000000002 */
[----:B------:R-:W-:-:S08]  /*0430*/  DFMA R2, R6, R2, R6 ;  /* 0x000000020602722b */ /* 0x000fd00000000006 */
[----:B------:R-:W-:-:S08]  /*0440*/  DFMA R6, -R4, R2, 1 ;  /* 0x3ff000000406742b */ /* 0x000fd00000000102 */
[----:B------:R-:W-:-:S08]  /*0450*/  DFMA R2, R2, R6, R2 ;  /* 0x000000060202722b */ /* 0x000fd00000000002 */
[----:B-1----:R-:W-:-:S08]  /*0460*/  DMUL R6, R2, UR8 ;  /* 0x0000000802067c28 */ /* 0x002fd00008000000 */
[----:B------:R-:W-:-:S08]  /*0470*/  DFMA R8, -R4, R6, UR8 ;  /* 0x0000000804087e2b */ /* 0x000fd00008000106 */
[----:B------:R-:W-:-:S10]  /*0480*/  DFMA R2, R2, R8, R6 ;  /* 0x000000080202722b */ /* 0x000fd40000000006 */
[----:B------:R-:W-:-:S05]  /*0490*/  FFMA R6, RZ, R5, R3 ;  /* 0x00000005ff067223 */ /* 0x000fca0000000003 */
[----:B------:R-:W-:-:S13]  /*04a0*/  FSETP.GT.AND P0, PT, |R6|, 1.469367938527859385e-39, PT ;  /* 0x001000000600780b */ /* 0x000fda0003f04200 */
[----:B0-----:R-:W-:Y:S05]  /*04b0*/  @P0 BRA P1, `(.L_x_6) ;  /* 0x00000000000c0947 */ /* 0x001fea0000800000 */
[----:B------:R-:W-:Y:S01]  /*04c0*/  IMAD.MOV.U32 R7, RZ, RZ, R5 ;  /* 0x000000ffff077224 */ /* 0x000fe200078e0005 */
[----:B------:R-:W-:-:S07]  /*04d0*/  MOV R28, 0x4f0 ;  /* 0x000004f0001c7802 */ /* 0x000fce0000000f00 */
[----:B------:R-:W-:Y:S05]  /*04e0*/  CALL.REL.NOINC `($__internal_0_$__cuda_sm20_div_rn_f64_full) ;  /* 0x00000000004c7944 */ /* 0x000fea0003c00000 */
.L_x_6:
[----:B------:R-:W-:Y:S05]  /*04f0*/  BSYNC.RECONVERGENT B0 ;  /* 0x0000000000007941 */ /* 0x000fea0003800200 */
.L_x_5:
[----:B------:R-:W0:Y:S01]  /*0500*/  LDC.64 R4, c[0x0][0x380] ;  /* 0x0000e000ff047b82 */ /* 0x000e220000000a00 */
[----:B------:R-:W2:Y:S01]  /*0510*/  LDG.E.64 R16, desc[UR4][R16.64] ;  /* 0x0000000410107981 */ /* 0x000ea2000c1e1b00 */
[----:B------:R-:W1:Y:S06]  /*0520*/  LDCU.128 UR8, c[0x0][0x3a0] ;  /* 0x00007400ff0877ac */ /* 0x000e6c0008000c00 */
[----:B------:R-:W3:Y:S01]  /*0530*/  LDC.64 R8, c[0x0][0x388] ;  /* 0x0000e200ff087b82 */ /* 0x000ee20000000a00 */
[----:B0-----:R-:W-:-:S06]  /*0540*/  IMAD.WIDE.U32 R4, R27, 0x8, R4 ;  /* 0x000000081b047825 */ /* 0x001fcc00078e0004 */
[----:B------:R-:W2:Y:S01]  /*0550*/  LDG.E.64 R4, desc[UR4][R4.64] ;  /* 0x0000000404047981 */ /* 0x000ea2000c1e1b00 */
[----:B------:R-:W-:-:S08]  /*0560*/  DADD R2, -R2, 1 ;  /* 0x3ff0000002027429 */ /* 0x000fd00000000100 */
[----:B-1----:R-:W-:Y:S02]  /*0570*/  DMUL R2, R2, UR8 ;  /* 0x0000000802027c28 */ /* 0x002fe40008000000 */
[----:B--2---:R-:W-:-:S08]  /*0580*/  DADD R6, R16, -R4 ;  /* 0x0000000010067229 */ /* 0x004fd00000000804 */
[----:B------:R-:W-:Y:S01]  /*0590*/  DFMA R2, -R2, R6, R10 ;  /* 0x000000060202722b */ /* 0x000fe2000000010a */
[----:B---3--:R-:W-:-:S06]  /*05a0*/  IMAD.WIDE.U32 R6, R27, 0x8, R8 ;  /* 0x000000081b067825 */ /* 0x008fcc00078e0008 */
[----:B------:R-:W-:Y:S04]  /*05b0*/  STG.E.64 desc[UR4][R14.64], R2 ;  /* 0x000000020e007986 */ /* 0x000fe8000c101b04 */
[----:B------:R-:W2:Y:S04]  /*05c0*/  LDG.E.64 R12, desc[UR4][R12.64] ;  /* 0x000000040c0c7981 */ /* 0x000ea8000c1e1b00 */
[----:B------:R-:W2:Y:S02]  /*05d0*/  LDG.E.64 R6, desc[UR4][R6.64] ;  /* 0x0000000406067981 */ /* 0x000ea4000c1e1b00 */
[----:B--2---:R-:W-:-:S08]  /*05e0*/  DADD R4, R12, -R6 ;  /* 0x000000000c047229 */ /* 0x004fd00000000806 */
[----:B------:R-:W-:-:S07]  /*05f0*/  DFMA R4, -R4, UR10, R2 ;  /* 0x0000000a04047c2b */ /* 0x000fce0008000102 */
[----:B------:R-:W-:Y:S01]  /*0600*/  STG.E.64 desc[UR4][R14.64], R4 ;  /* 0x000000040e007986 */ /* 0x000fe2000c101b04 */
[----:B------:R-:W-:Y:S05]  /*0610*/  EXIT ;  /* 0x000000000000794d */ /* 0x000fea0003800000 */
        .weak           $__internal_0_$__cuda_sm20_div_rn_f64_full
        .type           $__internal_0_$__cuda_sm20_div_rn_f64_full,@function
        .size           $__internal_0_$__cuda_sm20_div_rn_f64_full,(.L_x_31 - $__internal_0_$__cuda_sm20_div_rn_f64_full)
$__internal_0_$__cuda_sm20_div_rn_f64_full:
[C---:B------:R-:W-:Y:S01]  /*0620*/  FSETP.GEU.AND P0, PT, |R7|.reuse, 1.469367938527859385e-39, PT ;  /* 0x001000000700780b */ /* 0x040fe20003f0e200 */
[--C-:B------:R-:W-:Y:S01]  /*0630*/  IMAD.MOV.U32 R6, RZ, RZ, R4.reuse ;  /* 0x000000ffff067224 */ /* 0x100fe200078e0004 */
[C---:B------:R-:W-:Y:S01]  /*0640*/  LOP3.LUT R8, R7.reuse, 0x800fffff, RZ, 0xc0, !PT ;  /* 0x800fffff07087812 */ /* 0x040fe200078ec0ff */
[----:B------:R-:W-:Y:S01]  /*0650*/  IMAD.MOV.U32 R22, RZ, RZ, 0x1 ;  /* 0x00000001ff167424 */ /* 0x000fe200078e00ff */
[----:B------:R-:W-:Y:S01]  /*0660*/  LOP3.LUT R26, R7, 0x7ff00000, RZ, 0xc0, !PT ;  /* 0x7ff00000071a7812 */ /* 0x000fe200078ec0ff */
[----:B------:R-:W-:Y:S01]  /*0670*/  IMAD.U32 R5, RZ, RZ, UR7 ;  /* 0x00000007ff057e24 */ /* 0x000fe2000f8e00ff */
[----:B------:R-:W-:Y:S01]  /*0680*/  LOP3.LUT R9, R8, 0x3ff00000, RZ, 0xfc, !PT ;  /* 0x3ff0000008097812 */ /* 0x000fe200078efcff */
[----:B------:R-:W-:Y:S02]  /*0690*/  IMAD.MOV.U32 R8, RZ, RZ, R4 ;  /* 0x000000ffff087224 */ /* 0x000fe400078e0004 */
[----:B------:R-:W-:-:S04]  /*06a0*/  IMAD.U32 R4, RZ, RZ, UR6 ;  /* 0x00000006ff047e24 */ /* 0x000fc8000f8e00ff */
[----:B------:R-:W-:Y:S01]  /*06b0*/  @!P0 DMUL R8, R6, 8.98846567431157953865e+307 ;  /* 0x7fe0000006088828 */ /* 0x000fe20000000000 */
[----:B------:R-:W-:-:S05]  /*06c0*/  IMAD.MOV.U32 R18, RZ, RZ, R4 ;  /* 0x000000ffff127224 */ /* 0x000fca00078e0004 */
[----:B------:R-:W0:Y:S02]  /*06d0*/  MUFU.RCP64H R23, R9 ;  /* 0x0000000900177308 */ /* 0x000e240000001800 */
[----:B0-----:R-:W-:-:S08]  /*06e0*/  DFMA R2, R22, -R8, 1 ;  /* 0x3ff000001602742b */ /* 0x001fd00000000808 */
[----:B------:R-:W-:-:S08]  /*06f0*/  DFMA R2, R2, R2, R2 ;  /* 0x000000020202722b */ /* 0x000fd00000000002 */
[----:B------:R-:W-:Y:S01]  /*0700*/  DFMA R22, R22, R2, R22 ;  /* 0x000000021616722b */ /* 0x000fe20000000016 */
[----:B------:R-:W-:Y:S01]  /*0710*/  LOP3.LUT R3, R5, 0x7ff00000, RZ, 0xc0, !PT ;  /* 0x7ff0000005037812 */ /* 0x000fe200078ec0ff */
[----:B------:R-:W-:-:S03]  /*0720*/  IMAD.MOV.U32 R2, RZ, RZ, 0x1ca00000 ;  /* 0x1ca00000ff027424 */ /* 0x000fc600078e00ff */
[----:B------:R-:W-:Y:S01]  /*0730*/  ISETP.GE.U32.AND P1, PT, R3, R26, PT ;  /* 0x0000001a0300720c */ /* 0x000fe20003f26070 */
[----:B------:R-:W-:Y:S02]  /*0740*/  IMAD.MOV.U32 R0, RZ, RZ, R3 ;  /* 0x000000ffff007224 */ /* 0x000fe400078e0003 */
[----:B------:R-:W-:Y:S01]  /*0750*/  DFMA R20, R22, -R8, 1 ;  /* 0x3ff000001614742b */ /* 0x000fe20000000808 */
[----:B------:R-:W-:Y:S02]  /*0760*/  SEL R19, R2, 0x63400000, !P1 ;  /* 0x6340000002137807 */ /* 0x000fe40004800000 */
[----:B------:R-:W-:Y:S02]  /*0770*/  FSETP.GEU.AND P1, PT, |R5|, 1.469367938527859385e-39, PT ;  /* 0x001000000500780b */ /* 0x000fe40003f2e200 */
[----:B------:R-:W-:-:S03]  /*0780*/  LOP3.LUT R19, R19, 0x800fffff, R5, 0xf8, !PT ;  /* 0x800fffff13137812 */ /* 0x000fc600078ef805 */
[----:B------:R-:W-:-:S08]  /*0790*/  DFMA R20, R22, R20, R22 ;  /* 0x000000141614722b */ /* 0x000fd00000000016 */
[----:B------:R-:W-:Y:S05]  /*07a0*/  @P1 BRA `(.L_x_7) ;  /* 0x0000000000201947 */ /* 0x000fea0003800000 */
[----:B------:R-:W-:Y:S01]  /*07b0*/  LOP3.LUT R0, R7, 0x7ff00000, RZ, 0xc0, !PT ;  /* 0x7ff0000007007812 */ /* 0x000fe200078ec0ff */
[----:B------:R-:W-:-:S03]  /*07c0*/  IMAD.MOV.U32 R22, RZ, RZ, RZ ;  /* 0x000000ffff167224 */ /* 0x000fc600078e00ff */
[----:B------:R-:W-:-:S04]  /*07d0*/  ISETP.GE.U32.AND P1, PT, R3, R0, PT ;  /* 0x000000000300720c */ /* 0x000fc80003f26070 */
[----:B------:R-:W-:-:S04]  /*07e0*/  SEL R23, R2, 0x63400000, !P1 ;  /* 0x6340000002177807 */ /* 0x000fc80004800000 */
[----:B------:R-:W-:-:S04]  /*07f0*/  LOP3.LUT R23, R23, 0x80000000, R5, 0xf8, !PT ;  /* 0x8000000017177812 */ /* 0x000fc800078ef805 */
[----:B------:R-:W-:-:S06]  /*0800*/  LOP3.LUT R23, R23, 0x100000, RZ, 0xfc, !PT ;  /* 0x0010000017177812 */ /* 0x000fcc00078efcff */
[----:B------:R-:W-:-:S10]  /*0810*/  DFMA R18, R18, 2, -R22 ;  /* 0x400000001212782b */ /* 0x000fd40000000816 */
[----:B------:R-:W-:-:S07]  /*0820*/  LOP3.LUT R0, R19, 0x7ff00000, RZ, 0xc0, !PT ;  /* 0x7ff0000013007812 */ /* 0x000fce00078ec0ff */
.L_x_7:
[----:B------:R-:W-:Y:S01]  /*0830*/  DMUL R22, R20, R18 ;  /* 0x0000001214167228 */ /* 0x000fe20000000000 */
[----:B------:R-:W-:Y:S01]  /*0840*/  @!P0 LOP3.LUT R26, R9, 0x7ff00000, RZ, 0xc0, !PT ;  /* 0x7ff00000091a8812 */ /* 0x000fe200078ec0ff */
[----:B------:R-:W-:Y:S06]  /*0850*/  BSSY.RECONVERGENT B1, `(.L_x_8) ;  /* 0x0000038000017945 */ /* 0x000fec0003800200 */
[----:B------:R-:W-:-:S08]  /*0860*/  DFMA R24, R22, -R8, R18 ;  /* 0x800000081618722b */ /* 0x000fd00000000012 */
[----:B------:R-:W-:Y:S01]  /*0870*/  DFMA R24, R20, R24, R22 ;  /* 0x000000181418722b */ /* 0x000fe20000000016 */
[----:B------:R-:W-:-:S05]  /*0880*/  VIADD R20, R0, 0xffffffff ;  /* 0xffffffff00147836 */ /* 0x000fca0000000000 */
[----:B------:R-:W-:Y:S01]  /*0890*/  ISETP.GT.U32.AND P0, PT, R20, 0x7feffffe, PT ;  /* 0x7feffffe1400780c */ /* 0x000fe20003f04070 */
[----:B------:R-:W-:-:S05]  /*08a0*/  VIADD R20, R26, 0xffffffff ;  /* 0xffffffff1a147836 */ /* 0x000fca0000000000 */
[----:B------:R-:W-:-:S13]  /*08b0*/  ISETP.GT.U32.OR P0, PT, R20, 0x7feffffe, P0 ;  /* 0x7feffffe1400780c */ /* 0x000fda0000704470 */
[----:B------:R-:W-:Y:S05]  /*08c0*/  @P0 BRA `(.L_x_9) ;  /* 0x00000000006c0947 */ /* 0x000fea0003800000 */
[----:B------:R-:W-:-:S04]  /*08d0*/  LOP3.LUT R4, R7, 0x7ff00000, RZ, 0xc0, !PT ;  /* 0x7ff0000007047812 */ /* 0x000fc800078ec0ff */
[CC--:B------:R-:W-:Y:S02]  /*08e0*/  VIADDMNMX R0, R3.reuse, -R4.reuse, 0xb9600000, !PT ;  /* 0xb960000003007446 */ /* 0x0c0fe40007800904 */
[----:B------:R-:W-:Y:S01]  /*08f0*/  ISETP.GE.U32.AND P0, PT, R3, R4, PT ;  /* 0x000000040300720c */ /* 0x000fe20003f06070 */
[----:B------:R-:W-:Y:S01]  /*0900*/  IMAD.MOV.U32 R4, RZ, RZ, RZ ;  /* 0x000000ffff047224 */ /* 0x000fe200078e00ff */
[----:B------:R-:W-:Y:S02]  /*0910*/  VIMNMX R0, PT, PT, R0, 0x46a00000, PT ;  /* 0x46a0000000007848 */ /* 0x000fe40003fe0100 */
[----:B------:R-:W-:-:S05]  /*0920*/  SEL R3, R2, 0x63400000, !P0 ;  /* 0x6340000002037807 */ /* 0x000fca0004000000 */
[----:B------:R-:W-:-:S04]  /*0930*/  IMAD.IADD R0, R0, 0x1, -R3 ;  /* 0x0000000100007824 */ /* 0x000fc800078e0a03 */
[----:B------:R-:W-:-:S06]  /*0940*/  VIADD R5, R0, 0x7fe00000 ;  /* 0x7fe0000000057836 */ /* 0x000fcc0000000000 */
[----:B------:R-:W-:-:S10]  /*0950*/  DMUL R2, R24, R4 ;  /* 0x0000000418027228 */ /* 0x000fd40000000000 */
[----:B------:R-:W-:-:S13]  /*0960*/  FSETP.GTU.AND P0, PT, |R3|, 1.469367938527859385e-39, PT ;  /* 0x001000000300780b */ /* 0x000fda0003f0c200 */
[----:B------:R-:W-:Y:S05]  /*0970*/  @P0 BRA `(.L_x_10) ;  /* 0x0000000000940947 */ /* 0x000fea0003800000 */
[----:B------:R-:W-:-:S06]  /*0980*/  DFMA R8, R24, -R8, R18 ;  /* 0x800000081808722b */ /* 0x000fcc0000000012 */
[----:B------:R-:W-:-:S04]  /*0990*/  IMAD.MOV.U32 R8, RZ, RZ, RZ ;  /* 0x000000ffff087224 */ /* 0x000fc800078e00ff */
[C---:B------:R-:W-:Y:S02]  /*09a0*/  FSETP.NEU.AND P0, PT, R9.reuse, RZ, PT ;  /* 0x000000ff0900720b */ /* 0x040fe40003f0d000 */
[----:B------:R-:W-:-:S04]  /*09b0*/  LOP3.LUT R7, R9, 0x80000000, R7, 0x48, !PT ;  /* 0x8000000009077812 */ /* 0x000fc800078e4807 */
[----:B------:R-:W-:-:S07]  /*09c0*/  LOP3.LUT R9, R7, R5, RZ, 0xfc, !PT ;  /* 0x0000000507097212 */ /* 0x000fce00078efcff */
[----:B------:R-:W-:Y:S05]  /*09d0*/  @!P0 BRA `(.L_x_10) ;  /* 0x00000000007c8947 */ /* 0x000fea0003800000 */
[----:B------:R-:W-:Y:S01]  /*09e0*/  IMAD.MOV R5, RZ, RZ, -R0 ;  /* 0x000000ffff057224 */ /* 0x000fe200078e0a00 */
[----:B------:R-:W-:Y:S01]  /*09f0*/  DMUL.RP R8, R24, R8 ;  /* 0x0000000818087228 */ /* 0x000fe20000008000 */
[----:B------:R-:W-:-:S06]  /*0a00*/  IMAD.MOV.U32 R4, RZ, RZ, RZ ;  /* 0x000000ffff047224 */ /* 0x000fcc00078e00ff */
[----:B------:R-:W-:-:S03]  /*0a10*/  DFMA R4, R2, -R4, R24 ;  /* 0x800000040204722b */ /* 0x000fc60000000018 */
[----:B------:R-:W-:-:S03]  /*0a20*/  LOP3.LUT R7, R9, R7, RZ, 0x3c, !PT ;  /* 0x0000000709077212 */ /* 0x000fc600078e3cff */
[----:B------:R-:W-:-:S04]  /*0a30*/  IADD3 R4, PT, PT, -R0, -0x43300000, RZ ;  /* 0xbcd0000000047810 */ /* 0x000fc80007ffe1ff */
[----:B------:R-:W-:-:S04]  /*0a40*/  FSETP.NEU.AND P0, PT, |R5|, R4, PT ;  /* 0x000000040500720b */ /* 0x000fc80003f0d200 */
[----:B------:R-:W-:Y:S02]  /*0a50*/  FSEL R2, R8, R2, !P0 ;  /* 0x0000000208027208 */ /* 0x000fe40004000000 */
[----:B------:R-:W-:Y:S01]  /*0a60*/  FSEL R3, R7, R3, !P0 ;  /* 0x0000000307037208 */ /* 0x000fe20004000000 */
[----:B------:R-:W-:Y:S06]  /*0a70*/  BRA `(.L_x_10) ;  /* 0x0000000000547947 */ /* 0x000fec0003800000 */
.L_x_9:
[----:B------:R-:W-:-:S14]  /*0a80*/  DSETP.NAN.AND P0, PT, R4, R4, PT ;  /* 0x000000040400722a */ /* 0x000fdc0003f08000 */
[----:B------:R-:W-:Y:S05]  /*0a90*/  @P0 BRA `(.L_x_11) ;  /* 0x0000000000440947 */ /* 0x000fea0003800000 */
[----:B------:R-:W-:-:S14]  /*0aa0*/  DSETP.NAN.AND P0, PT, R6, R6, PT ;  /* 0x000000060600722a */ /* 0x000fdc0003f08000 */
[----:B------:R-:W-:Y:S05]  /*0ab0*/  @P0 BRA `(.L_x_12) ;  /* 0x0000000000300947 */ /* 0x000fea0003800000 */
[----:B------:R-:W-:Y:S01]  /*0ac0*/  ISETP.NE.AND P0, PT, R0, R26, PT ;  /* 0x0000001a0000720c */ /* 0x000fe20003f05270 */
[----:B------:R-:W-:Y:S02]  /*0ad0*/  IMAD.MOV.U32 R2, RZ, RZ, 0x0 ;  /* 0x00000000ff027424 */ /* 0x000fe400078e00ff */
[----:B------:R-:W-:-:S10]  /*0ae0*/  IMAD.MOV.U32 R3, RZ, RZ, -0x80000 ;  /* 0xfff80000ff037424 */ /* 0x000fd400078e00ff */
[----:B------:R-:W-:Y:S05]  /*0af0*/  @!P0 BRA `(.L_x_10) ;  /* 0x0000000000348947 */ /* 0x000fea0003800000 */
[----:B------:R-:W-:Y:S02]  /*0b00*/  ISETP.NE.AND P0, PT, R0, 0x7ff00000, PT ;  /* 0x7ff000000000780c */ /* 0x000fe40003f05270 */
[----:B------:R-:W-:Y:S02]  /*0b10*/  LOP3.LUT R3, R5, 0x80000000, R7, 0x48, !PT ;  /* 0x8000000005037812 */ /* 0x000fe400078e4807 */
[----:B------:R-:W-:-:S13]  /*0b20*/  ISETP.EQ.OR P0, PT, R26, RZ, !P0 ;  /* 0x000000ff1a00720c */ /* 0x000fda0004702670 */
[----:B------:R-:W-:Y:S01]  /*0b30*/  @P0 LOP3.LUT R0, R3, 0x7ff00000, RZ, 0xfc, !PT ;  /* 0x7ff0000003000812 */ /* 0x000fe200078efcff */
[----:B------:R-:W-:Y:S02]  /*0b40*/  @!P0 IMAD.MOV.U32 R2, RZ, RZ, RZ ;  /* 0x000000ffff028224 */ /* 0x000fe400078e00ff */
[----:B------:R-:W-:Y:S02]  /*0b50*/  @P0 IMAD.MOV.U32 R2, RZ, RZ, RZ ;  /* 0x000000ffff020224 */ /* 0x000fe400078e00ff */
[----:B------:R-:W-:Y:S01]  /*0b60*/  @P0 IMAD.MOV.U32 R3, RZ, RZ, R0 ;  /* 0x000000ffff030224 */ /* 0x000fe200078e0000 */
[----:B------:R-:W-:Y:S06]  /*0b70*/  BRA `(.L_x_10) ;  /* 0x0000000000147947 */ /* 0x000fec0003800000 */
.L_x_12:
[----:B------:R-:W-:Y:S01]  /*0b80*/  LOP3.LUT R3, R7, 0x80000, RZ, 0xfc, !PT ;  /* 0x0008000007037812 */ /* 0x000fe200078efcff */
[----:B------:R-:W-:Y:S01]  /*0b90*/  IMAD.MOV.U32 R2, RZ, RZ, R6 ;  /* 0x000000ffff027224 */ /* 0x000fe200078e0006 */
[----:B------:R-:W-:Y:S06]  /*0ba0*/  BRA `(.L_x_10) ;  /* 0x0000000000087947 */ /* 0x000fec0003800000 */
.L_x_11:
[----:B------:R-:W-:Y:S01]  /*0bb0*/  LOP3.LUT R3, R5, 0x80000, RZ, 0xfc, !PT ;  /* 0x0008000005037812 */ /* 0x000fe200078efcff */
[----:B------:R-:W-:-:S07]  /*0bc0*/  IMAD.MOV.U32 R2, RZ, RZ, R4 ;  /* 0x000000ffff027224 */ /* 0x000fce00078e0004 */
.L_x_10:
[----:B------:R-:W-:Y:S05]  /*0bd0*/  BSYNC.RECONVERGENT B1 ;  /* 0x0000000000017941 */ /* 0x000fea0003800200 */
.L_x_8:
[----:B------:R-:W-:-:S04]  /*0be0*/  IMAD.MOV.U32 R29, RZ, RZ, 0x0 ;  /* 0x00000000ff1d7424 */ /* 0x000fc800078e00ff */
[----:B------:R-:W-:Y:S05]  /*0bf0*/  RET.REL.NODEC R28 `(_Z21updatePsiForcesKernelPdS_S_S_dddi) ;  /* 0xfffffff41c007950 */ /* 0x000fea0003c3ffff */
.L_x_13:
        /* <DEDUP_REMOVED lines=16> */
.L_x_31:


//--------------------- .text._Z22updatePsiLengthsKernelPdS_di --------------------------
	.section	.text._Z22updatePsiLengthsKernelPdS_di,"ax",@progbits
	.align	128
        .global         _Z22updatePsiLengthsKernelPdS_di
        .type           _Z22updatePsiLengthsKernelPdS_di,@function
        .size           _Z22updatePsiLengthsKernelPdS_di,(.L_x_32 - _Z22updatePsiLengthsKernelPdS_di)
        .other          _Z22updatePsiLengthsKernelPdS_di,@"STO_CUDA_ENTRY STV_DEFAULT"
_Z22updatePsiLengthsKernelPdS_di:
.text._Z22updatePsiLengthsKernelPdS_di:
[----:B------:R-:W-:Y:S01]  /*0000*/  LDC R1, c[0x0][0x37c] ;  /* 0x0000df00ff017b82 */ /* 0x000fe20000000800 */
[----:B------:R-:W0:Y:S07]  /*0010*/  S2R R3, SR_TID.X ;  /* 0x0000000000037919 */ /* 0x000e2e0000002100 */
[----:B------:R-:W0:Y:S01]  /*0020*/  S2UR UR5, SR_CTAID.X ;  /* 0x00000000000579c3 */ /* 0x000e220000002500 */
[----:B------:R-:W1:Y:S07]  /*0030*/  LDCU UR4, c[0x0][0x398] ;  /* 0x00007300ff0477ac */ /* 0x000e6e0008000800 */
[----:B------:R-:W0:Y:S01]  /*0040*/  LDC R0, c[0x0][0x360] ;  /* 0x0000d800ff007b82 */ /* 0x000e220000000800 */
[----:B-1----:R-:W-:Y:S01]  /*0050*/  UIADD3 UR4, UPT, UPT, UR4, -0x1, URZ ;  /* 0xffffffff04047890 */ /* 0x002fe2000fffe0ff */
[----:B0-----:R-:W-:-:S05]  /*0060*/  IMAD R0, R0, UR5, R3 ;  /* 0x0000000500007c24 */ /* 0x001fca000f8e0203 */
[----:B------:R-:W-:-:S13]  /*0070*/  ISETP.GE.AND P0, PT, R0, UR4, PT ;  /* 0x0000000400007c0c */ /* 0x000fda000bf06270 */
[----:B------:R-:W-:Y:S05]  /*0080*/  @P0 EXIT ;  /* 0x000000000000094d */ /* 0x000fea0003800000 */
[----:B------:R-:W0:Y:S01]  /*0090*/  LDC.64 R2, c[0x0][0x380] ;  /* 0x0000e000ff027b82 */ /* 0x000e220000000a00 */
[----:B------:R-:W1:Y:S07]  /*00a0*/  LDCU.64 UR4, c[0x0][0x358] ;  /* 0x00006b00ff0477ac */ /* 0x000e6e0008000a00 */
[----:B------:R-:W2:Y:S01]  /*00b0*/  LDC.64 R8, c[0x0][0x390] ;  /* 0x0000e400ff087b82 */ /* 0x000ea20000000a00 */
[----:B0-----:R-:W-:-:S05]  /*00c0*/  IMAD.WIDE R2, R0, 0x8, R2 ;  /* 0x0000000800027825 */ /* 0x001fca00078e0202 */
[----:B-1----:R-:W3:Y:S04]  /*00d0*/  LDG.E.64 R4, desc[UR4][R2.64+0x8] ;  /* 0x0000080402047981 */ /* 0x002ee8000c1e1b00 */
[----:B------:R-:W3:Y:S01]  /*00e0*/  LDG.E.64 R6, desc[UR4][R2.64] ;  /* 0x0000000402067981 */ /* 0x000ee2000c1e1b00 */
[----:B------:R-:W-:Y:S01]  /*00f0*/  IMAD.MOV.U32 R10, RZ, RZ, 0x0 ;  /* 0x00000000ff0a7424 */ /* 0x000fe200078e00ff */
[----:B------:R-:W-:Y:S01]  /*0100*/  MOV R11, 0x3fd80000 ;  /* 0x3fd80000000b7802 */ /* 0x000fe20000000f00 */
[----:B------:R-:W-:Y:S01]  /*0110*/  BSSY.RECONVERGENT B0, `(.L_x_14) ;  /* 0x0000016000007945 */ /* 0x000fe20003800200 */
[----:B---3--:R-:W-:-:S08]  /*0120*/  DADD R4, R4, -R6 ;  /* 0x0000000004047229 */ /* 0x008fd00000000806 */
[----:B------:R-:W-:-:S08]  /*0130*/  DMUL R4, R4, R4 ;  /* 0x0000000404047228 */ /* 0x000fd00000000000 */
[----:B--2---:R-:W-:-:S06]  /*0140*/  DFMA R4, R8, R8, R4 ;  /* 0x000000080804722b */ /* 0x004fcc0000000004 */
[----:B------:R-:W0:Y:S04]  /*0150*/  MUFU.RSQ64H R7, R5 ;  /* 0x0000000500077308 */ /* 0x000e280000001c00 */
[----:B------:R-:W-:-:S05]  /*0160*/  VIADD R6, R5, 0xfcb00000 ;  /* 0xfcb0000005067836 */ /* 0x000fca0000000000 */
[----:B------:R-:W-:Y:S01]  /*0170*/  ISETP.GE.U32.AND P0, PT, R6, 0x7ca00000, PT ;  /* 0x7ca000000600780c */ /* 0x000fe20003f06070 */
[----:B0-----:R-:W-:-:S08]  /*0180*/  DMUL R8, R6, R6 ;  /* 0x0000000606087228 */ /* 0x001fd00000000000 */
[----:B------:R-:W-:-:S08]  /*0190*/  DFMA R8, R4, -R8, 1 ;  /* 0x3ff000000408742b */ /* 0x000fd00000000808 */
[----:B------:R-:W-:Y:S02]  /*01a0*/  DFMA R10, R8, R10, 0.5 ;  /* 0x3fe00000080a742b */ /* 0x000fe4000000000a */
[----:B------:R-:W-:-:S08]  /*01b0*/  DMUL R8, R6, R8 ;  /* 0x0000000806087228 */ /* 0x000fd00000000000 */
[----:B------:R-:W-:-:S08]  /*01c0*/  DFMA R8, R10, R8, R6 ;  /* 0x000000080a08722b */ /* 0x000fd00000000006 */
[----:B------:R-:W-:Y:S02]  /*01d0*/  DMUL R10, R4, R8 ;  /* 0x00000008040a7228 */ /* 0x000fe40000000000 */
[----:B------:R-:W-:Y:S02]  /*01e0*/  VIADD R15, R9, 0xfff00000 ;  /* 0xfff00000090f7836 */ /* 0x000fe40000000000 */
[----:B------:R-:W-:-:S04]  /*01f0*/  IMAD.MOV.U32 R14, RZ, RZ, R8 ;  /* 0x000000ffff0e7224 */ /* 0x000fc800078e0008 */
[----:B------:R-:W-:-:S08]  /*0200*/  DFMA R12, R10, -R10, R4 ;  /* 0x8000000a0a0c722b */ /* 0x000fd00000000004 */
[----:B------:R-:W-:Y:S01]  /*0210*/  DFMA R2, R12, R14, R10 ;  /* 0x0000000e0c02722b */ /* 0x000fe2000000000a */
[----:B------:R-:W-:Y:S10]  /*0220*/  @!P0 BRA `(.L_x_15) ;  /* 0x0000000000108947 */ /* 0x000ff40003800000 */
[----:B------:R-:W-:-:S07]  /*0230*/  MOV R2, 0x250 ;  /* 0x0000025000027802 */ /* 0x000fce0000000f00 */
[----:B------:R-:W-:Y:S05]  /*0240*/  CALL.REL.NOINC `($__internal_1_$__cuda_sm20_dsqrt_rn_f64_mediumpath_v1) ;  /* 0x00000000001c7944 */ /* 0x000fea0003c00000 */
[----:B------:R-:W-:Y:S01]  /*0250*/  MOV R2, R6 ;  /* 0x0000000600027202 */ /* 0x000fe20000000f00 */
[----:B------:R-:W-:-:S07]  /*0260*/  IMAD.MOV.U32 R3, RZ, RZ, R7 ;  /* 0x000000ffff037224 */ /* 0x000fce00078e0007 */
.L_x_15:
[----:B------:R-:W-:Y:S05]  /*0270*/  BSYNC.RECONVERGENT B0 ;  /* 0x0000000000007941 */ /* 0x000fea0003800200 */
.L_x_14:
[----:B------:R-:W0:Y:S02]  /*0280*/  LDC.64 R4, c[0x0][0x388] ;  /* 0x0000e200ff047b82 */ /* 0x000e240000000a00 */
[----:B0-----:R-:W-:-:S05]  /*0290*/  IMAD.WIDE R4, R0, 0x8, R4 ;  /* 0x0000000800047825 */ /* 0x001fca00078e0204 */
[----:B------:R-:W-:Y:S01]  /*02a0*/  STG.E.64 desc[UR4][R4.64], R2 ;  /* 0x0000000204007986 */ /* 0x000fe2000c101b04 */
[----:B------:R-:W-:Y:S05]  /*02b0*/  EXIT ;  /* 0x000000000000794d */ /* 0x000fea0003800000 */
        .weak           $__internal_1_$__cuda_sm20_dsqrt_rn_f64_mediumpath_v1
        .type           $__internal_1_$__cuda_sm20_dsqrt_rn_f64_mediumpath_v1,@function
        .size           $__internal_1_$__cuda_sm20_dsqrt_rn_f64_mediumpath_v1,(.L_x_32 - $__internal_1_$__cuda_sm20_dsqrt_rn_f64_mediumpath_v1)
$__internal_1_$__cuda_sm20_dsqrt_rn_f64_mediumpath_v1:
[----:B------:R-:W-:Y:S01]  /*02c0*/  ISETP.GE.U32.AND P0, PT, R6, -0x3400000, PT ;  /* 0xfcc000000600780c */ /* 0x000fe20003f06070 */
[----:B------:R-:W-:Y:S01]  /*02d0*/  BSSY.RECONVERGENT B1, `(.L_x_16) ;  /* 0x0000024000017945 */ /* 0x000fe20003800200 */
[----:B------:R-:W-:-:S11]  /*02e0*/  IMAD.MOV.U32 R9, RZ, RZ, R15 ;  /* 0x000000ffff097224 */ /* 0x000fd600078e000f */
[----:B------:R-:W-:Y:S05]  /*02f0*/  @!P0 BRA `(.L_x_17) ;  /* 0x0000000000208947 */ /* 0x000fea0003800000 */
[----:B------:R-:W-:-:S10]  /*0300*/  DFMA.RM R8, R12, R8, R10 ;  /* 0x000000080c08722b */ /* 0x000fd4000000400a */
[----:B------:R-:W-:-:S04]  /*0310*/  IADD3 R6, P0, PT, R8, 0x1, RZ ;  /* 0x0000000108067810 */ /* 0x000fc80007f1e0ff */
[----:B------:R-:W-:-:S06]  /*0320*/  IADD3.X R7, PT, PT, RZ, R9, RZ, P0, !PT ;  /* 0x00000009ff077210 */ /* 0x000fcc00007fe4ff */
[----:B------:R-:W-:-:S08]  /*0330*/  DFMA.RP R4, -R8, R6, R4 ;  /* 0x000000060804722b */ /* 0x000fd00000008104 */
[----:B------:R-:W-:-:S06]  /*0340*/  DSETP.GT.AND P0, PT, R4, RZ, PT ;  /* 0x000000ff0400722a */ /* 0x000fcc0003f04000 */
[----:B------:R-:W-:Y:S02]  /*0350*/  FSEL R6, R6, R8, P0 ;  /* 0x0000000806067208 */ /* 0x000fe40000000000 */
[----:B------:R-:W-:Y:S01]  /*0360*/  FSEL R7, R7, R9, P0 ;  /* 0x0000000907077208 */ /* 0x000fe20000000000 */
[----:B------:R-:W-:Y:S06]  /*0370*/  BRA `(.L_x_18) ;  /* 0x0000000000647947 */ /* 0x000fec0003800000 */
.L_x_17:
[----:B------:R-:W-:-:S14]  /*0380*/  DSETP.NE.AND P0, PT, R4, RZ, PT ;  /* 0x000000ff0400722a */ /* 0x000fdc0003f05000 */
[----:B------:R-:W-:Y:S05]  /*0390*/  @!P0 BRA `(.L_x_19) ;  /* 0x0000000000588947 */ /* 0x000fea0003800000 */
[----:B------:R-:W-:-:S13]  /*03a0*/  ISETP.GE.AND P0, PT, R5, RZ, PT ;  /* 0x000000ff0500720c */ /* 0x000fda0003f06270 */
[----:B------:R-:W-:Y:S01]  /*03b0*/  @!P0 IMAD.MOV.U32 R6, RZ, RZ, 0x0 ;  /* 0x00000000ff068424 */ /* 0x000fe200078e00ff */
[----:B------:R-:W-:Y:S01]  /*03c0*/  @!P0 MOV R7, 0xfff80000 ;  /* 0xfff8000000078802 */ /* 0x000fe20000000f00 */
[----:B------:R-:W-:Y:S06]  /*03d0*/  @!P0 BRA `(.L_x_18) ;  /* 0x00000000004c8947 */ /* 0x000fec0003800000 */
[----:B------:R-:W-:-:S13]  /*03e0*/  ISETP.GT.AND P0, PT, R5, 0x7fefffff, PT ;  /* 0x7fefffff0500780c */ /* 0x000fda0003f04270 */
[----:B------:R-:W-:Y:S05]  /*03f0*/  @P0 BRA `(.L_x_19) ;  /* 0x0000000000400947 */ /* 0x000fea0003800000 */
[----:B------:R-:W-:Y:S01]  /*0400*/  DMUL R4, R4, 8.11296384146066816958e+31 ;  /* 0x4690000004047828 */ /* 0x000fe20000000000 */
[----:B------:R-:W-:Y:S01]  /*0410*/  IMAD.MOV.U32 R6, RZ, RZ, RZ ;  /* 0x000000ffff067224 */ /* 0x000fe200078e00ff */
[----:B------:R-:W-:Y:S01]  /*0420*/  MOV R10, 0x0 ;  /* 0x00000000000a7802 */ /* 0x000fe20000000f00 */
[----:B------:R-:W-:-:S03]  /*0430*/  IMAD.MOV.U32 R11, RZ, RZ, 0x3fd80000 ;  /* 0x3fd80000ff0b7424 */ /* 0x000fc600078e00ff */
[----:B------:R-:W0:Y:S02]  /*0440*/  MUFU.RSQ64H R7, R5 ;  /* 0x0000000500077308 */ /* 0x000e240000001c00 */
[----:B0-----:R-:W-:-:S08]  /*0450*/  DMUL R8, R6, R6 ;  /* 0x0000000606087228 */ /* 0x001fd00000000000 */
[----:B------:R-:W-:-:S08]  /*0460*/  DFMA R8, R4, -R8, 1 ;  /* 0x3ff000000408742b */ /* 0x000fd00000000808 */
[----:B------:R-:W-:Y:S02]  /*0470*/  DFMA R10, R8, R10, 0.5 ;  /* 0x3fe00000080a742b */ /* 0x000fe4000000000a */
[----:B------:R-:W-:-:S08]  /*0480*/  DMUL R8, R6, R8 ;  /* 0x0000000806087228 */ /* 0x000fd00000000000 */
[----:B------:R-:W-:-:S08]  /*0490*/  DFMA R8, R10, R8, R6 ;  /* 0x000000080a08722b */ /* 0x000fd00000000006 */
[----:B------:R-:W-:Y:S02]  /*04a0*/  DMUL R6, R4, R8 ;  /* 0x0000000804067228 */ /* 0x000fe40000000000 */
[----:B------:R-:W-:-:S06]  /*04b0*/  IADD3 R9, PT, PT, R9, -0x100000, RZ ;  /* 0xfff0000009097810 */ /* 0x000fcc0007ffe0ff */
[----:B------:R-:W-:-:S08]  /*04c0*/  DFMA R10, R6, -R6, R4 ;  /* 0x80000006060a722b */ /* 0x000fd00000000004 */
[----:B------:R-:W-:-:S10]  /*04d0*/  DFMA R6, R8, R10, R6 ;  /* 0x0000000a0806722b */ /* 0x000fd40000000006 */
[----:B------:R-:W-:Y:S01]  /*04e0*/  VIADD R7, R7, 0xfcb00000 ;  /* 0xfcb0000007077836 */ /* 0x000fe20000000000 */
[----:B------:R-:W-:Y:S06]  /*04f0*/  BRA `(.L_x_18) ;  /* 0x0000000000047947 */ /* 0x000fec0003800000 */
.L_x_19:
[----:B------:R-:W-:-:S11]  /*0500*/  DADD R6, R4, R4 ;  /* 0x0000000004067229 */ /* 0x000fd60000000004 */
.L_x_18:
[----:B------:R-:W-:Y:S05]  /*0510*/  BSYNC.RECONVERGENT B1 ;  /* 0x0000000000017941 */ /* 0x000fea0003800200 */
.L_x_16:
[----:B------:R-:W-:-:S04]  /*0520*/  MOV R3, 0x0 ;  /* 0x0000000000037802 */ /* 0x000fc80000000f00 */
[----:B------:R-:W-:Y:S05]  /*0530*/  RET.REL.NODEC R2 `(_Z22updatePsiLengthsKernelPdS_di) ;  /* 0xfffffff802b07950 */ /* 0x000fea0003c3ffff */
.L_x_20:
        /* <DEDUP_REMOVED lines=12> */
.L_x_32:


//--------------------- .text._Z21updatePsiPosVelKernelPdS_S_ddi --------------------------
	.section	.text._Z21updatePsiPosVelKernelPdS_S_ddi,"ax",@progbits
	.align	128
        .global         _Z21updatePsiPosVelKernelPdS_S_ddi
        .type           _Z21updatePsiPosVelKernelPdS_S_ddi,@function
        .size           _Z21updatePsiPosVelKernelPdS_S_ddi,(.L_x_33 - _Z21updatePsiPosVelKernelPdS_S_ddi)
        .other          _Z21updatePsiPosVelKernelPdS_S_ddi,@"STO_CUDA_ENTRY STV_DEFAULT"
_Z21updatePsiPosVelKernelPdS_S_ddi:
.text._Z21updatePsiPosVelKernelPdS_S_ddi:
[----:B------:R-:W-:Y:S01]  /*0000*/  LDC R1, c[0x0][0x37c] ;  /* 0x0000df00ff017b82 */ /* 0x000fe20000000800 */
[----:B------:R-:W0:Y:S07]  /*0010*/  S2R R3, SR_TID.X ;  /* 0x0000000000037919 */ /* 0x000e2e0000002100 */
[----:B------:R-:W0:Y:S01]  /*0020*/  S2UR UR4, SR_CTAID.X ;  /* 0x00000000000479c3 */ /* 0x000e220000002500 */
[----:B------:R-:W1:Y:S07]  /*0030*/  LDCU UR5, c[0x0][0x3a8] ;  /* 0x00007500ff0577ac */ /* 0x000e6e0008000800 */
[----:B------:R-:W0:Y:S02]  /*0040*/  LDC R2, c[0x0][0x360] ;  /* 0x0000d800ff027b82 */ /* 0x000e240000000800 */
[----:B0-----:R-:W-:-:S05]  /*0050*/  IMAD R2, R2, UR4, R3 ;  /* 0x0000000402027c24 */ /* 0x001fca000f8e0203 */
[----:B-1----:R-:W-:-:S13]  /*0060*/  ISETP.GE.AND P0, PT, R2, UR5, PT ;  /* 0x0000000502007c0c */ /* 0x002fda000bf06270 */
[----:B------:R-:W-:Y:S05]  /*0070*/  @P0 EXIT ;  /* 0x000000000000094d */ /* 0x000fea0003800000 */
[----:B------:R-:W0:Y:S01]  /*0080*/  LDC.64 R16, c[0x0][0x390] ;  /* 0x0000e400ff107b82 */ /* 0x000e220000000a00 */
[----:B------:R-:W1:Y:S01]  /*0090*/  LDCU.64 UR4, c[0x0][0x358] ;  /* 0x00006b00ff0477ac */ /* 0x000e620008000a00 */
[----:B------:R-:W2:Y:S06]  /*00a0*/  LDCU UR6, c[0x0][0x39c] ;  /* 0x00007380ff0677ac */ /* 0x000eac0008000800 */
[----:B------:R-:W3:Y:S08]  /*00b0*/  LDC.64 R14, c[0x0][0x388] ;  /* 0x0000e200ff0e7b82 */ /* 0x000ef00000000a00 */
[----:B------:R-:W4:Y:S01]  /*00c0*/  LDC.64 R4, c[0x0][0x398] ;  /* 0x0000e600ff047b82 */ /* 0x000f220000000a00 */
[----:B0-----:R-:W-:-:S07]  /*00d0*/  IMAD.WIDE R16, R2, 0x8, R16 ;  /* 0x0000000802107825 */ /* 0x001fce00078e0210 */
[----:B------:R-:W0:Y:S01]  /*00e0*/  LDC.64 R20, c[0x0][0x3a0] ;  /* 0x0000e800ff147b82 */ /* 0x000e220000000a00 */
[----:B-1----:R-:W4:Y:S01]  /*00f0*/  LDG.E.64 R8, desc[UR4][R16.64] ;  /* 0x0000000410087981 */ /* 0x002f22000c1e1b00 */
[----:B---3--:R-:W-:-:S05]  /*0100*/  IMAD.WIDE R14, R2, 0x8, R14 ;  /* 0x00000008020e7825 */ /* 0x008fca00078e020e */
[----:B------:R1:W5:Y:S01]  /*0110*/  LDG.E.64 R12, desc[UR4][R14.64] ;  /* 0x000000040e0c7981 */ /* 0x000362000c1e1b00 */
[----:B--2---:R-:W4:Y:S01]  /*0120*/  MUFU.RCP64H R11, UR6 ;  /* 0x00000006000b7d08 */ /* 0x004f220008001800 */
[----:B------:R-:W-:Y:S01]  /*0130*/  IMAD.MOV.U32 R10, RZ, RZ, 0x1 ;  /* 0x00000001ff0a7424 */ /* 0x000fe200078e00ff */
[----:B------:R-:W2:Y:S01]  /*0140*/  LDC R3, c[0x0][0x39c] ;  /* 0x0000e700ff037b82 */ /* 0x000ea20000000800 */
[----:B------:R-:W-:Y:S04]  /*0150*/  BSSY.RECONVERGENT B0, `(.L_x_21) ;  /* 0x0000015000007945 */ /* 0x000fe80003800200 */
[----:B----4-:R-:W-:-:S08]  /*0160*/  DFMA R6, R10, -R4, 1 ;  /* 0x3ff000000a06742b */ /* 0x010fd00000000804 */
[----:B------:R-:W-:Y:S02]  /*0170*/  DFMA R18, R6, R6, R6 ;  /* 0x000000060612722b */ /* 0x000fe40000000006 */
[----:B0-----:R-:W-:-:S06]  /*0180*/  DMUL R6, R20, R20 ;  /* 0x0000001414067228 */ /* 0x001fcc0000000000 */
[----:B------:R-:W-:Y:S02]  /*0190*/  DFMA R18, R10, R18, R10 ;  /* 0x000000120a12722b */ /* 0x000fe4000000000a */
[----:B------:R-:W-:-:S06]  /*01a0*/  DMUL R6, R6, R8 ;  /* 0x0000000806067228 */ /* 0x000fcc0000000000 */
[----:B------:R-:W-:Y:S02]  /*01b0*/  DFMA R8, R18, -R4, 1 ;  /* 0x3ff000001208742b */ /* 0x000fe40000000804 */
[----:B------:R-:W-:-:S06]  /*01c0*/  DMUL R6, R6, 0.5 ;  /* 0x3fe0000006067828 */ /* 0x000fcc0000000000 */
[----:B------:R-:W-:-:S08]  /*01d0*/  DFMA R8, R18, R8, R18 ;  /* 0x000000081208722b */ /* 0x000fd00000000012 */
[----:B------:R-:W-:Y:S01]  /*01e0*/  DMUL R10, R6, R8 ;  /* 0x00000008060a7228 */ /* 0x000fe20000000000 */
[----:B------:R-:W-:-:S07]  /*01f0*/  FSETP.GEU.AND P1, PT, |R7|, 6.5827683646048100446e-37, PT ;  /* 0x036000000700780b */ /* 0x000fce0003f2e200 */
[----:B------:R-:W-:-:S08]  /*0200*/  DFMA R4, R10, -R4, R6 ;  /* 0x800000040a04722b */ /* 0x000fd00000000006 */
[----:B------:R-:W-:-:S10]  /*0210*/  DFMA R4, R8, R4, R10 ;  /* 0x000000040804722b */ /* 0x000fd4000000000a */
[----:B------:R-:W-:Y:S01]  /*0220*/  FFMA R0, RZ, UR6, R5 ;  /* 0x00000006ff007c23 */ /* 0x000fe20008000005 */
[----:B------:R-:W0:Y:S04]  /*0230*/  LDCU UR6, c[0x0][0x398] ;  /* 0x00007300ff0677ac */ /* 0x000e280008000800 */
[----:B------:R-:W-:-:S13]  /*0240*/  FSETP.GT.AND P0, PT, |R0|, 1.469367938527859385e-39, PT ;  /* 0x001000000000780b */ /* 0x000fda0003f04200 */
[----:B-12---:R-:W-:Y:S05]  /*0250*/  @P0 BRA P1, `(.L_x_22) ;  /* 0x0000000000100947 */ /* 0x006fea0000800000 */
[----:B------:R-:W-:-:S07]  /*0260*/  MOV R0, 0x280 ;  /* 0x0000028000007802 */ /* 0x000fce0000000f00 */
[----:B0----5:R-:W-:Y:S05]  /*0270*/  CALL.REL.NOINC `($__internal_2_$__cuda_sm20_div_rn_f64_full) ;  /* 0x0000000000a07944 */ /* 0x021fea0003c00000 */
[----:B------:R-:W-:Y:S02]  /*0280*/  IMAD.MOV.U32 R4, RZ, RZ, R6 ;  /* 0x000000ffff047224 */ /* 0x000fe400078e0006 */
[----:B------:R-:W-:-:S07]  /*0290*/  IMAD.MOV.U32 R5, RZ, RZ, R7 ;  /* 0x000000ffff057224 */ /* 0x000fce00078e0007 */
.L_x_22:
[----:B0-----:R-:W-:Y:S05]  /*02a0*/  BSYNC.RECONVERGENT B0 ;  /* 0x0000000000007941 */ /* 0x001fea0003800200 */
.L_x_21:
[----:B------:R-:W0:Y:S01]  /*02b0*/  LDC.64 R6, c[0x0][0x380] ;  /* 0x0000e000ff067b82 */ /* 0x000e220000000a00 */
[----:B------:R-:W1:Y:S01]  /*02c0*/  LDCU.64 UR8, c[0x0][0x3a0] ;  /* 0x00007400ff0877ac */ /* 0x000e620008000a00 */
[----:B------:R-:W2:Y:S01]  /*02d0*/  LDCU UR7, c[0x0][0x39c] ;  /* 0x00007380ff0777ac */ /* 0x000ea20008000800 */
[----:B0-----:R-:W-:-:S05]  /*02e0*/  IMAD.WIDE R6, R2, 0x8, R6 ;  /* 0x0000000802067825 */ /* 0x001fca00078e0206 */
[----:B------:R-:W3:Y:S01]  /*02f0*/  LDG.E.64 R8, desc[UR4][R6.64] ;  /* 0x0000000406087981 */ /* 0x000ee2000c1e1b00 */
[----:B-1---5:R-:W-:Y:S01]  /*0300*/  DFMA R12, R12, UR8, R4 ;  /* 0x000000080c0c7c2b */ /* 0x022fe20008000004 */
[----:B--2---:R-:W0:Y:S01]  /*0310*/  MUFU.RCP64H R5, UR7 ;  /* 0x0000000700057d08 */ /* 0x004e220008001800 */
[----:B------:R-:W-:-:S06]  /*0320*/  IMAD.MOV.U32 R4, RZ, RZ, 0x1 ;  /* 0x00000001ff047424 */ /* 0x000fcc00078e00ff */
[----:B---3--:R-:W-:Y:S02]  /*0330*/  DADD R8, R12, R8 ;  /* 0x000000000c087229 */ /* 0x008fe40000000008 */
[----:B------:R-:W0:Y:S05]  /*0340*/  LDC.64 R12, c[0x0][0x398] ;  /* 0x0000e600ff0c7b82 */ /* 0x000e2a0000000a00 */
[----:B------:R1:W-:Y:S04]  /*0350*/  STG.E.64 desc[UR4][R6.64], R8 ;  /* 0x0000000806007986 */ /* 0x0003e8000c101b04 */
[----:B------:R-:W2:Y:S01]  /*0360*/  LDG.E.64 R16, desc[UR4][R16.64] ;  /* 0x0000000410107981 */ /* 0x000ea2000c1e1b00 */
[----:B------:R-:W-:Y:S01]  /*0370*/  BSSY.RECONVERGENT B0, `(.L_x_23) ;  /* 0x0000014000007945 */ /* 0x000fe20003800200 */
[----:B0-----:R-:W-:-:S08]  /*0380*/  DFMA R10, R4, -R12, 1 ;  /* 0x3ff00000040a742b */ /* 0x001fd0000000080c */
[----:B------:R-:W-:-:S08]  /*0390*/  DFMA R10, R10, R10, R10 ;  /* 0x0000000a0a0a722b */ /* 0x000fd0000000000a */
[----:B------:R-:W-:-:S08]  /*03a0*/  DFMA R4, R4, R10, R4 ;  /* 0x0000000a0404722b */ /* 0x000fd00000000004 */
[----:B------:R-:W-:-:S08]  /*03b0*/  DFMA R18, R4, -R12, 1 ;  /* 0x3ff000000412742b */ /* 0x000fd0000000080c */
[----:B------:R-:W-:Y:S02]  /*03c0*/  DFMA R18, R4, R18, R4 ;  /* 0x000000120412722b */ /* 0x000fe40000000004 */
[----:B--2---:R-:W-:-:S08]  /*03d0*/  DMUL R10, R16, UR8 ;  /* 0x00000008100a7c28 */ /* 0x004fd00008000000 */
[----:B------:R-:W-:Y:S02]  /*03e0*/  DMUL R4, R18, R10 ;  /* 0x0000000a12047228 */ /* 0x000fe40000000000 */
[----:B------:R-:W-:-:S06]  /*03f0*/  FSETP.GEU.AND P1, PT, |R11|, 6.5827683646048100446e-37, PT ;  /* 0x036000000b00780b */ /* 0x000fcc0003f2e200 */
[----:B-1----:R-:W-:-:S08]  /*0400*/  DFMA R6, R4, -R12, R10 ;  /* 0x8000000c0406722b */ /* 0x002fd0000000000a */
[----:B------:R-:W-:-:S10]  /*0410*/  DFMA R4, R18, R6, R4 ;  /* 0x000000061204722b */ /* 0x000fd40000000004 */
[----:B------:R-:W-:-:S05]  /*0420*/  FFMA R0, RZ, UR7, R5 ;  /* 0x00000007ff007c23 */ /* 0x000fca0008000005 */
[----:B------:R-:W-:-:S13]  /*0430*/  FSETP.GT.AND P0, PT, |R0|, 1.469367938527859385e-39, PT ;  /* 0x001000000000780b */ /* 0x000fda0003f04200 */
[----:B------:R-:W-:Y:S05]  /*0440*/  @P0 BRA P1, `(.L_x_24) ;  /* 0x0000000000180947 */ /* 0x000fea0000800000 */
[----:B------:R-:W-:Y:S01]  /*0450*/  IMAD.MOV.U32 R6, RZ, RZ, R10 ;  /* 0x000000ffff067224 */ /* 0x000fe200078e000a */
[----:B------:R-:W-:Y:S01]  /*0460*/  MOV R0, 0x490 ;  /* 0x0000049000007802 */ /* 0x000fe20000000f00 */
[----:B------:R-:W-:-:S07]  /*0470*/  IMAD.MOV.U32 R7, RZ, RZ, R11 ;  /* 0x000000ffff077224 */ /* 0x000fce00078e000b */
[----:B------:R-:W-:Y:S05]  /*0480*/  CALL.REL.NOINC `($__internal_2_$__cuda_sm20_div_rn_f64_full) ;  /* 0x00000000001c7944 */ /* 0x000fea0003c00000 */
[----:B------:R-:W-:Y:S02]  /*0490*/  IMAD.MOV.U32 R4, RZ, RZ, R6 ;  /* 0x000000ffff047224 */ /* 0x000fe400078e0006 */
[----:B------:R-:W-:-:S07]  /*04a0*/  IMAD.MOV.U32 R5, RZ, RZ, R7 ;  /* 0x000000ffff057224 */ /* 0x000fce00078e0007 */
.L_x_24:
[----:B------:R-:W-:Y:S05]  /*04b0*/  BSYNC.RECONVERGENT B0 ;  /* 0x0000000000007941 */ /* 0x000fea0003800200 */
.L_x_23:
[----:B------:R-:W2:Y:S02]  /*04c0*/  LDG.E.64 R2, desc[UR4][R14.64] ;  /* 0x000000040e027981 */ /* 0x000ea4000c1e1b00 */
[----:B--2---:R-:W-:-:S07]  /*04d0*/  DADD R2, R2, R4 ;  /* 0x0000000002027229 */ /* 0x004fce0000000004 */
[----:B------:R-:W-:Y:S01]  /*04e0*/  STG.E.64 desc[UR4][R14.64], R2 ;  /* 0x000000020e007986 */ /* 0x000fe2000c101b04 */
[----:B------:R-:W-:Y:S05]  /*04f0*/  EXIT ;  /* 0x000000000000794d */ /* 0x000fea0003800000 */
        .weak           $__internal_2_$__cuda_sm20_div_rn_f64_full
        .type           $__internal_2_$__cuda_sm20_div_rn_f64_full,@function
        .size           $__internal_2_$__cuda_sm20_div_rn_f64_full,(.L_x_33 - $__internal_2_$__cuda_sm20_div_rn_f64_full)
$__internal_2_$__cuda_sm20_div_rn_f64_full:
[C---:B------:R-:W-:Y:S01]  /*0500*/  FSETP.GEU.AND P0, PT, |R3|.reuse, 1.469367938527859385e-39, PT ;  /* 0x001000000300780b */ /* 0x040fe20003f0e200 */
[----:B------:R-:W-:Y:S01]  /*0510*/  IMAD.U32 R8, RZ, RZ, UR6 ;  /* 0x00000006ff087e24 */ /* 0x000fe2000f8e00ff */
[----:B------:R-:W-:Y:S01]  /*0520*/  LOP3.LUT R4, R3, 0x800fffff, RZ, 0xc0, !PT ;  /* 0x800fffff03047812 */ /* 0x000fe200078ec0ff */
[----:B------:R-:W-:Y:S01]  /*0530*/  IMAD.MOV.U32 R9, RZ, RZ, R3 ;  /* 0x000000ffff097224 */ /* 0x000fe200078e0003 */
[C---:B------:R-:W-:Y:S01]  /*0540*/  FSETP.GEU.AND P2, PT, |R7|.reuse, 1.469367938527859385e-39, PT ;  /* 0x001000000700780b */ /* 0x040fe20003f4e200 */
[----:B------:R-:W-:Y:S01]  /*0550*/  IMAD.U32 R10, RZ, RZ, UR6 ;  /* 0x00000006ff0a7e24 */ /* 0x000fe2000f8e00ff */
[----:B------:R-:W-:Y:S01]  /*0560*/  LOP3.LUT R11, R4, 0x3ff00000, RZ, 0xfc, !PT ;  /* 0x3ff00000040b7812 */ /* 0x000fe200078efcff */
[----:B------:R-:W-:Y:S01]  /*0570*/  IMAD.MOV.U32 R22, RZ, RZ, 0x1 ;  /* 0x00000001ff167424 */ /* 0x000fe200078e00ff */
[----:B------:R-:W-:Y:S01]  /*0580*/  LOP3.LUT R4, R7, 0x7ff00000, RZ, 0xc0, !PT ;  /* 0x7ff0000007047812 */ /* 0x000fe200078ec0ff */
[----:B------:R-:W-:Y:S01]  /*0590*/  BSSY.RECONVERGENT B1, `(.L_x_25) ;  /* 0x0000050000017945 */ /* 0x000fe20003800200 */
[----:B------:R-:W-:-:S03]  /*05a0*/  LOP3.LUT R27, R3, 0x7ff00000, RZ, 0xc0, !PT ;  /* 0x7ff00000031b7812 */ /* 0x000fc600078ec0ff */
[----:B------:R-:W-:Y:S01]  /*05b0*/  @!P0 DMUL R10, R8, 8.98846567431157953865e+307 ;  /* 0x7fe00000080a8828 */ /* 0x000fe20000000000 */
[----:B------:R-:W-:-:S03]  /*05c0*/  ISETP.GE.U32.AND P1, PT, R4, R27, PT ;  /* 0x0000001b0400720c */ /* 0x000fc60003f26070 */
[----:B------:R-:W-:Y:S02]  /*05d0*/  @!P2 LOP3.LUT R5, R9, 0x7ff00000, RZ, 0xc0, !PT ;  /* 0x7ff000000905a812 */ /* 0x000fe400078ec0ff */
[----:B------:R-:W0:Y:S02]  /*05e0*/  MUFU.RCP64H R23, R11 ;  /* 0x0000000b00177308 */ /* 0x000e240000001800 */
[----:B------:R-:W-:Y:S01]  /*05f0*/  @!P2 ISETP.GE.U32.AND P3, PT, R4, R5, PT ;  /* 0x000000050400a20c */ /* 0x000fe20003f66070 */
[----:B------:R-:W-:Y:S01]  /*0600*/  IMAD.MOV.U32 R5, RZ, RZ, 0x1ca00000 ;  /* 0x1ca00000ff057424 */ /* 0x000fe200078e00ff */
[----:B------:R-:W-:-:S04]  /*0610*/  @!P0 LOP3.LUT R27, R11, 0x7ff00000, RZ, 0xc0, !PT ;  /* 0x7ff000000b1b8812 */ /* 0x000fc800078ec0ff */
[----:B------:R-:W-:-:S04]  /*0620*/  @!P2 SEL R21, R5, 0x63400000, !P3 ;  /* 0x634000000515a807 */ /* 0x000fc80005800000 */
[----:B------:R-:W-:-:S04]  /*0630*/  @!P2 LOP3.LUT R24, R21, 0x80000000, R7, 0xf8, !PT ;  /* 0x800000001518a812 */ /* 0x000fc800078ef807 */
[----:B------:R-:W-:Y:S01]  /*0640*/  @!P2 LOP3.LUT R25, R24, 0x100000, RZ, 0xfc, !PT ;  /* 0x001000001819a812 */ /* 0x000fe200078efcff */
[----:B0-----:R-:W-:Y:S01]  /*0650*/  DFMA R18, R22, -R10, 1 ;  /* 0x3ff000001612742b */ /* 0x001fe2000000080a */
[----:B------:R-:W-:-:S07]  /*0660*/  @!P2 IMAD.MOV.U32 R24, RZ, RZ, RZ ;  /* 0x000000ffff18a224 */ /* 0x000fce00078e00ff */
[----:B------:R-:W-:-:S08]  /*0670*/  DFMA R18, R18, R18, R18 ;  /* 0x000000121212722b */ /* 0x000fd00000000012 */
[----:B------:R-:W-:Y:S01]  /*0680*/  DFMA R22, R22, R18, R22 ;  /* 0x000000121616722b */ /* 0x000fe20000000016 */
[----:B------:R-:W-:Y:S01]  /*0690*/  SEL R19, R5, 0x63400000, !P1 ;  /* 0x6340000005137807 */ /* 0x000fe20004800000 */
[----:B------:R-:W-:-:S03]  /*06a0*/  IMAD.MOV.U32 R18, RZ, RZ, R6 ;  /* 0x000000ffff127224 */ /* 0x000fc600078e0006 */
[----:B------:R-:W-:-:S03]  /*06b0*/  LOP3.LUT R19, R19, 0x800fffff, R7, 0xf8, !PT ;  /* 0x800fffff13137812 */ /* 0x000fc600078ef807 */
[----:B------:R-:W-:-:S03]  /*06c0*/  DFMA R20, R22, -R10, 1 ;  /* 0x3ff000001614742b */ /* 0x000fc6000000080a */
[----:B------:R-:W-:-:S05]  /*06d0*/  @!P2 DFMA R18, R18, 2, -R24 ;  /* 0x400000001212a82b */ /* 0x000fca0000000818 */
[----:B------:R-:W-:-:S08]  /*06e0*/  DFMA R20, R22, R20, R22 ;  /* 0x000000141614722b */ /* 0x000fd00000000016 */
[----:B------:R-:W-:-:S08]  /*06f0*/  DMUL R22, R20, R18 ;  /* 0x0000001214167228 */ /* 0x000fd00000000000 */
[----:B------:R-:W-:-:S08]  /*0700*/  DFMA R24, R22, -R10, R18 ;  /* 0x8000000a1618722b */ /* 0x000fd00000000012 */
[----:B------:R-:W-:Y:S01]  /*0710*/  DFMA R24, R20, R24, R22 ;  /* 0x000000181418722b */ /* 0x000fe20000000016 */
[----:B------:R-:W-:Y:S01]  /*0720*/  IMAD.MOV.U32 R20, RZ, RZ, R4 ;  /* 0x000000ffff147224 */ /* 0x000fe200078e0004 */
[----:B------:R-:W-:Y:S01]  /*0730*/  @!P2 LOP3.LUT R20, R19, 0x7ff00000, RZ, 0xc0, !PT ;  /* 0x7ff000001314a812 */ /* 0x000fe200078ec0ff */
[----:B------:R-:W-:-:S04]  /*0740*/  VIADD R22, R27, 0xffffffff ;  /* 0xffffffff1b167836 */ /* 0x000fc80000000000 */
[----:B------:R-:W-:-:S05]  /*0750*/  VIADD R21, R20, 0xffffffff ;  /* 0xffffffff14157836 */ /* 0x000fca0000000000 */
[----:B------:R-:W-:-:S04]  /*0760*/  ISETP.GT.U32.AND P0, PT, R21, 0x7feffffe, PT ;  /* 0x7feffffe1500780c */ /* 0x000fc80003f04070 */
[----:B------:R-:W-:-:S13]  /*0770*/  ISETP.GT.U32.OR P0, PT, R22, 0x7feffffe, P0 ;  /* 0x7feffffe1600780c */ /* 0x000fda0000704470 */
[----:B------:R-:W-:Y:S05]  /*0780*/  @P0 BRA `(.L_x_26) ;  /* 0x00000000006c0947 */ /* 0x000fea0003800000 */
[----:B------:R-:W-:Y:S01]  /*0790*/  LOP3.LUT R7, R9, 0x7ff00000, RZ, 0xc0, !PT ;  /* 0x7ff0000009077812 */ /* 0x000fe200078ec0ff */
[----:B------:R-:W-:-:S03]  /*07a0*/  IMAD.MOV.U32 R20, RZ, RZ, RZ ;  /* 0x000000ffff147224 */ /* 0x000fc600078e00ff */
[CC--:B------:R-:W-:Y:S02]  /*07b0*/  VIADDMNMX R6, R4.reuse, -R7.reuse, 0xb9600000, !PT ;  /* 0xb960000004067446 */ /* 0x0c0fe40007800907 */
[----:B------:R-:W-:Y:S02]  /*07c0*/  ISETP.GE.U32.AND P0, PT, R4, R7, PT ;  /* 0x000000070400720c */ /* 0x000fe40003f06070 */
[----:B------:R-:W-:Y:S02]  /*07d0*/  VIMNMX R6, PT, PT, R6, 0x46a00000, PT ;  /* 0x46a0000006067848 */ /* 0x000fe40003fe0100 */
[----:B------:R-:W-:-:S05]  /*07e0*/  SEL R5, R5, 0x63400000, !P0 ;  /* 0x6340000005057807 */ /* 0x000fca0004000000 */
[----:B------:R-:W-:-:S04]  /*07f0*/  IMAD.IADD R6, R6, 0x1, -R5 ;  /* 0x0000000106067824 */ /* 0x000fc800078e0a05 */
[----:B------:R-:W-:-:S06]  /*0800*/  VIADD R21, R6, 0x7fe00000 ;  /* 0x7fe0000006157836 */ /* 0x000fcc0000000000 */
[----:B------:R-:W-:-:S10]  /*0810*/  DMUL R4, R24, R20 ;  /* 0x0000001418047228 */ /* 0x000fd40000000000 */
[----:B------:R-:W-:-:S13]  /*0820*/  FSETP.GTU.AND P0, PT, |R5|, 1.469367938527859385e-39, PT ;  /* 0x001000000500780b */ /* 0x000fda0003f0c200 */
[----:B------:R-:W-:Y:S05]  /*0830*/  @P0 BRA `(.L_x_27) ;  /* 0x0000000000940947 */ /* 0x000fea0003800000 */
[----:B------:R-:W-:Y:S01]  /*0840*/  DFMA R10, R24, -R10, R18 ;  /* 0x8000000a180a722b */ /* 0x000fe20000000012 */
[----:B------:R-:W-:-:S09]  /*0850*/  IMAD.MOV.U32 R20, RZ, RZ, RZ ;  /* 0x000000ffff147224 */ /* 0x000fd200078e00ff */
        /* <DEDUP_REMOVED lines=14> */
.L_x_26:
        /* <DEDUP_REMOVED lines=16> */
.L_x_29:
[----:B------:R-:W-:Y:S01]  /*0a40*/  LOP3.LUT R5, R9, 0x80000, RZ, 0xfc, !PT ;  /* 0x0008000009057812 */ /* 0x000fe200078efcff */
[----:B------:R-:W-:Y:S01]  /*0a50*/  IMAD.MOV.U32 R4, RZ, RZ, R8 ;  /* 0x000000ffff047224 */ /* 0x000fe200078e0008 */
[----:B------:R-:W-:Y:S06]  /*0a60*/  BRA `(.L_x_27) ;  /* 0x0000000000087947 */ /* 0x000fec0003800000 */
.L_x_28:
[----:B------:R-:W-:Y:S01]  /*0a70*/  LOP3.LUT R5, R7, 0x80000, RZ, 0xfc, !PT ;  /* 0x0008000007057812 */ /* 0x000fe200078efcff */
[----:B------:R-:W-:-:S07]  /*0a80*/  IMAD.MOV.U32 R4, RZ, RZ, R6 ;  /* 0x000000ffff047224 */ /* 0x000fce00078e0006 */
.L_x_27:
[----:B------:R-:W-:Y:S05]  /*0a90*/  BSYNC.RECONVERGENT B1 ;  /* 0x0000000000017941 */ /* 0x000fea0003800200 */
.L_x_25:
[----:B------:R-:W-:Y:S02]  /*0aa0*/  IMAD.MOV.U32 R6, RZ, RZ, R4 ;  /* 0x000000ffff067224 */ /* 0x000fe400078e0004 */
[----:B------:R-:W-:Y:S02]  /*0ab0*/  IMAD.MOV.U32 R7, RZ, RZ, R5 ;  /* 0x000000ffff077224 */ /* 0x000fe400078e0005 */
[----:B------:R-:W-:Y:S02]  /*0ac0*/  IMAD.MOV.U32 R4, RZ, RZ, R0 ;  /* 0x000000ffff047224 */ /* 0x000fe400078e0000 */
[----:B------:R-:W-:-:S04]  /*0ad0*/  IMAD.MOV.U32 R5, RZ, RZ, 0x0 ;  /* 0x00000000ff057424 */ /* 0x000fc800078e00ff */
[----:B------:R-:W-:Y:S05]  /*0ae0*/  RET.REL.NODEC R4 `(_Z21updatePsiPosVelKernelPdS_S_ddi) ;  /* 0xfffffff404447950 */ /* 0x000fea0003c3ffff */
.L_x_30:
        /* <DEDUP_REMOVED lines=9> */
.L_x_33:


//--------------------- .nv.shared._Z24checkUnphysicalPsiKernelPKdPbddi --------------------------
	.section	.nv.shared._Z24checkUnphysicalPsiKernelPKdPbddi,"aw",@nobits
	.sectionflags	@""
.nv.shared._Z24checkUnphysicalPsiKernelPKdPbddi:
	.zero		1025


//--------------------- .nv.shared.reserved.0     --------------------------
	.section	.nv.shared.reserved.0,"aw",@nobits
	.weak		__nv_reservedSMEM_offset_0_alias
	.size		__nv_reservedSMEM_offset_0_alias, 0, 64
	.other		__nv_reservedSMEM_offset_0_alias,@"STO_CUDA_RESERVED_SHARED STV_DEFAULT"
__nv_reservedSMEM_offset_0_alias:
	.zero		0
	.zero		64


//--------------------- .nv.constant0._Z24checkUnphysicalPsiKernelPKdPbddi --------------------------
	.section	.nv.constant0._Z24checkUnphysicalPsiKernelPKdPbddi,"a",@progbits
	.sectionflags	@""
	.align	4
.nv.constant0._Z24checkUnphysicalPsiKernelPKdPbddi:
	.zero		932


//--------------------- .nv.constant0._Z21updatePsiForcesKernelPdS_S_S_dddi --------------------------
	.section	.nv.constant0._Z21updatePsiForcesKernelPdS_S_S_dddi,"a",@progbits
	.sectionflags	@""
	.align	4
.nv.constant0._Z21updatePsiForcesKernelPdS_S_S_dddi:
	.zero		956


//--------------------- .nv.constant0._Z22updatePsiLengthsKernelPdS_di --------------------------
	.section	.nv.constant0._Z22updatePsiLengthsKernelPdS_di,"a",@progbits
	.sectionflags	@""
	.align	4
.nv.constant0._Z22updatePsiLengthsKernelPdS_di:
	.zero		924


//--------------------- .nv.constant0._Z21updatePsiPosVelKernelPdS_S_ddi --------------------------
	.section	.nv.constant0._Z21updatePsiPosVelKernelPdS_S_ddi,"a",@progbits
	.sectionflags	@""
	.align	4
.nv.constant0._Z21updatePsiPosVelKernelPdS_S_ddi:
	.zero		940


//--------------------- SYMBOLS --------------------------

	.type		.nv.reservedSmem.offset0,@object
	.size		.nv.reservedSmem.offset0,0x4
	.type		.nv.reservedSmem.cap,@object
	.size		.nv.reservedSmem.cap,0x4
